//
// Generated by NVIDIA NVVM Compiler
//
// Compiler Build ID: CL-36424714
// Cuda compilation tools, release 13.0, V13.0.88
// Based on NVVM 20.0.0
//

.version 9.0
.target sm_100
.address_size 64

	// .globl	_Z8cuda_sumPKjPjS1_i
// _ZZ8cuda_sumPKjPjS1_iE4temp has been demoted
.global .align 1 .b8 _ZN34_INTERNAL_381fed58_4_k_cu_602934774cuda3std3__45__cpo5beginE[1];
.global .align 1 .b8 _ZN34_INTERNAL_381fed58_4_k_cu_602934774cuda3std3__45__cpo3endE[1];
.global .align 1 .b8 _ZN34_INTERNAL_381fed58_4_k_cu_602934774cuda3std3__45__cpo6cbeginE[1];
.global .align 1 .b8 _ZN34_INTERNAL_381fed58_4_k_cu_602934774cuda3std3__45__cpo4cendE[1];
.global .align 1 .b8 _ZN34_INTERNAL_381fed58_4_k_cu_602934774cuda3std3__45__cpo6rbeginE[1];
.global .align 1 .b8 _ZN34_INTERNAL_381fed58_4_k_cu_602934774cuda3std3__45__cpo4rendE[1];
.global .align 1 .b8 _ZN34_INTERNAL_381fed58_4_k_cu_602934774cuda3std3__45__cpo7crbeginE[1];
.global .align 1 .b8 _ZN34_INTERNAL_381fed58_4_k_cu_602934774cuda3std3__45__cpo5crendE[1];
.global .align 1 .b8 _ZN34_INTERNAL_381fed58_4_k_cu_602934774cuda3std3__436_GLOBAL__N__381fed58_4_k_cu_602934776ignoreE[1];
.global .align 1 .b8 _ZN34_INTERNAL_381fed58_4_k_cu_602934774cuda3std3__419piecewise_constructE[1];
.global .align 1 .b8 _ZN34_INTERNAL_381fed58_4_k_cu_602934774cuda3std3__48in_placeE[1];
.global .align 1 .b8 _ZN34_INTERNAL_381fed58_4_k_cu_602934774cuda3std3__420unreachable_sentinelE[1];
.global .align 1 .b8 _ZN34_INTERNAL_381fed58_4_k_cu_602934774cuda3std3__47nulloptE[1];
.global .align 1 .b8 _ZN34_INTERNAL_381fed58_4_k_cu_602934774cuda3std3__48unexpectE[1];
.global .align 1 .b8 _ZN34_INTERNAL_381fed58_4_k_cu_602934774cuda3std6ranges3__45__cpo4swapE[1];
.global .align 1 .b8 _ZN34_INTERNAL_381fed58_4_k_cu_602934774cuda3std6ranges3__45__cpo9iter_moveE[1];
.global .align 1 .b8 _ZN34_INTERNAL_381fed58_4_k_cu_602934774cuda3std6ranges3__45__cpo5beginE[1];
.global .align 1 .b8 _ZN34_INTERNAL_381fed58_4_k_cu_602934774cuda3std6ranges3__45__cpo3endE[1];
.global .align 1 .b8 _ZN34_INTERNAL_381fed58_4_k_cu_602934774cuda3std6ranges3__45__cpo6cbeginE[1];
.global .align 1 .b8 _ZN34_INTERNAL_381fed58_4_k_cu_602934774cuda3std6ranges3__45__cpo4cendE[1];
.global .align 1 .b8 _ZN34_INTERNAL_381fed58_4_k_cu_602934774cuda3std6ranges3__45__cpo7advanceE[1];
.global .align 1 .b8 _ZN34_INTERNAL_381fed58_4_k_cu_602934774cuda3std6ranges3__45__cpo9iter_swapE[1];
.global .align 1 .b8 _ZN34_INTERNAL_381fed58_4_k_cu_602934774cuda3std6ranges3__45__cpo4nextE[1];
.global .align 1 .b8 _ZN34_INTERNAL_381fed58_4_k_cu_602934774cuda3std6ranges3__45__cpo4prevE[1];
.global .align 1 .b8 _ZN34_INTERNAL_381fed58_4_k_cu_602934774cuda3std6ranges3__45__cpo4dataE[1];
.global .align 1 .b8 _ZN34_INTERNAL_381fed58_4_k_cu_602934774cuda3std6ranges3__45__cpo5cdataE[1];
.global .align 1 .b8 _ZN34_INTERNAL_381fed58_4_k_cu_602934774cuda3std6ranges3__45__cpo4sizeE[1];
.global .align 1 .b8 _ZN34_INTERNAL_381fed58_4_k_cu_602934774cuda3std6ranges3__45__cpo5ssizeE[1];
.global .align 1 .b8 _ZN34_INTERNAL_381fed58_4_k_cu_602934774cuda3std6ranges3__45__cpo8distanceE[1];
.global .align 1 .b8 _ZN34_INTERNAL_381fed58_4_k_cu_602934776thrust24THRUST_300001_SM_1000_NS8cuda_cub3parE[1];
.global .align 1 .b8 _ZN34_INTERNAL_381fed58_4_k_cu_602934776thrust24THRUST_300001_SM_1000_NS8cuda_cub10par_nosyncE[1];
.global .align 1 .b8 _ZN34_INTERNAL_381fed58_4_k_cu_602934776thrust24THRUST_300001_SM_1000_NS6system6detail10sequential3seqE[1];
.global .align 1 .b8 _ZN34_INTERNAL_381fed58_4_k_cu_602934776thrust24THRUST_300001_SM_1000_NS12placeholders2_1E[1];
.global .align 1 .b8 _ZN34_INTERNAL_381fed58_4_k_cu_602934776thrust24THRUST_300001_SM_1000_NS12placeholders2_2E[1];
.global .align 1 .b8 _ZN34_INTERNAL_381fed58_4_k_cu_602934776thrust24THRUST_300001_SM_1000_NS12placeholders2_3E[1];
.global .align 1 .b8 _ZN34_INTERNAL_381fed58_4_k_cu_602934776thrust24THRUST_300001_SM_1000_NS12placeholders2_4E[1];
.global .align 1 .b8 _ZN34_INTERNAL_381fed58_4_k_cu_602934776thrust24THRUST_300001_SM_1000_NS12placeholders2_5E[1];
.global .align 1 .b8 _ZN34_INTERNAL_381fed58_4_k_cu_602934776thrust24THRUST_300001_SM_1000_NS12placeholders2_6E[1];
.global .align 1 .b8 _ZN34_INTERNAL_381fed58_4_k_cu_602934776thrust24THRUST_300001_SM_1000_NS12placeholders2_7E[1];
.global .align 1 .b8 _ZN34_INTERNAL_381fed58_4_k_cu_602934776thrust24THRUST_300001_SM_1000_NS12placeholders2_8E[1];
.global .align 1 .b8 _ZN34_INTERNAL_381fed58_4_k_cu_602934776thrust24THRUST_300001_SM_1000_NS12placeholders2_9E[1];
.global .align 1 .b8 _ZN34_INTERNAL_381fed58_4_k_cu_602934776thrust24THRUST_300001_SM_1000_NS12placeholders3_10E[1];
.global .align 1 .b8 _ZN34_INTERNAL_381fed58_4_k_cu_602934776thrust24THRUST_300001_SM_1000_NS3seqE[1];

.visible .entry _Z8cuda_sumPKjPjS1_i(
	.param .u64 .ptr .align 1 _Z8cuda_sumPKjPjS1_i_param_0,
	.param .u64 .ptr .align 1 _Z8cuda_sumPKjPjS1_i_param_1,
	.param .u64 .ptr .align 1 _Z8cuda_sumPKjPjS1_i_param_2,
	.param .u32 _Z8cuda_sumPKjPjS1_i_param_3
)
{
	.reg .pred 	%p<25>;
	.reg .b32 	%r<93>;
	.reg .b64 	%rd<13>;
	// demoted variable
	.shared .align 4 .b8 _ZZ8cuda_sumPKjPjS1_iE4temp[4096];
	ld.param.u64 	%rd5, [_Z8cuda_sumPKjPjS1_i_param_0];
	ld.param.u64 	%rd3, [_Z8cuda_sumPKjPjS1_i_param_1];
	ld.param.u64 	%rd4, [_Z8cuda_sumPKjPjS1_i_param_2];
	ld.param.u32 	%r21, [_Z8cuda_sumPKjPjS1_i_param_3];
	cvta.to.global.u64 	%rd6, %rd5;
	mov.u32 	%r1, %ctaid.x;
	mov.u32 	%r2, %tid.x;
	shl.b32 	%r23, %r1, 10;
	bar.sync 	0;
	shl.b32 	%r3, %r2, 1;
	add.s32 	%r4, %r23, %r3;
	setp.ge.s32 	%p1, %r4, %r21;
	mul.wide.s32 	%rd7, %r4, 4;
	add.s64 	%rd1, %rd6, %rd7;
	mov.b32 	%r91, 0;
	@%p1 bra 	$L__BB0_2;
	ld.global.u32 	%r91, [%rd1];
$L__BB0_2:
	shl.b32 	%r25, %r2, 3;
	mov.u32 	%r26, _ZZ8cuda_sumPKjPjS1_iE4temp;
	add.s32 	%r7, %r26, %r25;
	st.shared.u32 	[%r7], %r91;
	add.s32 	%r8, %r4, 1;
	setp.ge.s32 	%p2, %r8, %r21;
	mov.b32 	%r92, 0;
	@%p2 bra 	$L__BB0_4;
	ld.global.u32 	%r92, [%rd1+4];
$L__BB0_4:
	add.s32 	%r11, %r3, 1;
	st.shared.u32 	[%r7+4], %r92;
	bar.sync 	0;
	setp.gt.u32 	%p3, %r2, 511;
	@%p3 bra 	$L__BB0_6;
	ld.shared.u32 	%r27, [%r7];
	ld.shared.u32 	%r28, [%r7+4];
	add.s32 	%r29, %r28, %r27;
	st.shared.u32 	[%r7+4], %r29;
$L__BB0_6:
	bar.sync 	0;
	setp.gt.u32 	%p4, %r2, 255;
	shl.b32 	%r12, %r11, 3;
	add.s32 	%r13, %r26, %r12;
	@%p4 bra 	$L__BB0_8;
	ld.shared.u32 	%r31, [%r13+-4];
	ld.shared.u32 	%r32, [%r13+4];
	add.s32 	%r33, %r32, %r31;
	st.shared.u32 	[%r13+4], %r33;
$L__BB0_8:
	bar.sync 	0;
	setp.gt.u32 	%p5, %r2, 127;
	add.s32 	%r14, %r13, %r12;
	@%p5 bra 	$L__BB0_10;
	ld.shared.u32 	%r34, [%r14+-4];
	ld.shared.u32 	%r35, [%r14+12];
	add.s32 	%r36, %r35, %r34;
	st.shared.u32 	[%r14+12], %r36;
$L__BB0_10:
	bar.sync 	0;
	setp.gt.u32 	%p6, %r2, 63;
	mad.lo.s32 	%r15, %r11, 24, %r13;
	@%p6 bra 	$L__BB0_12;
	ld.shared.u32 	%r37, [%r15+-4];
	ld.shared.u32 	%r38, [%r15+28];
	add.s32 	%r39, %r38, %r37;
	st.shared.u32 	[%r15+28], %r39;
$L__BB0_12:
	bar.sync 	0;
	setp.gt.u32 	%p7, %r2, 31;
	mad.lo.s32 	%r16, %r11, 56, %r13;
	@%p7 bra 	$L__BB0_14;
	ld.shared.u32 	%r40, [%r16+-4];
	ld.shared.u32 	%r41, [%r16+60];
	add.s32 	%r42, %r41, %r40;
	st.shared.u32 	[%r16+60], %r42;
$L__BB0_14:
	bar.sync 	0;
	setp.gt.u32 	%p8, %r2, 15;
	mad.lo.s32 	%r17, %r11, 120, %r13;
	@%p8 bra 	$L__BB0_16;
	ld.shared.u32 	%r43, [%r17+-4];
	ld.shared.u32 	%r44, [%r17+124];
	add.s32 	%r45, %r44, %r43;
	st.shared.u32 	[%r17+124], %r45;
$L__BB0_16:
	bar.sync 	0;
	setp.gt.u32 	%p9, %r2, 7;
	mad.lo.s32 	%r18, %r11, 248, %r13;
	@%p9 bra 	$L__BB0_18;
	ld.shared.u32 	%r46, [%r18+-4];
	ld.shared.u32 	%r47, [%r18+252];
	add.s32 	%r48, %r47, %r46;
	st.shared.u32 	[%r18+252], %r48;
$L__BB0_18:
	bar.sync 	0;
	setp.gt.u32 	%p10, %r2, 3;
	mad.lo.s32 	%r19, %r11, 504, %r13;
	@%p10 bra 	$L__BB0_20;
	ld.shared.u32 	%r49, [%r19+-4];
	ld.shared.u32 	%r50, [%r19+508];
	add.s32 	%r51, %r50, %r49;
	st.shared.u32 	[%r19+508], %r51;
$L__BB0_20:
	bar.sync 	0;
	setp.gt.u32 	%p11, %r2, 1;
	mad.lo.s32 	%r20, %r11, 1016, %r13;
	@%p11 bra 	$L__BB0_22;
	ld.shared.u32 	%r52, [%r20+-4];
	ld.shared.u32 	%r53, [%r20+1020];
	add.s32 	%r54, %r53, %r52;
	st.shared.u32 	[%r20+1020], %r54;
$L__BB0_22:
	bar.sync 	0;
	setp.ne.s32 	%p12, %r2, 0;
	@%p12 bra 	$L__BB0_24;
	ld.shared.u32 	%r55, [_ZZ8cuda_sumPKjPjS1_iE4temp+2044];
	ld.shared.u32 	%r56, [_ZZ8cuda_sumPKjPjS1_iE4temp+4092];
	add.s32 	%r57, %r56, %r55;
	cvta.to.global.u64 	%rd8, %rd4;
	mul.wide.u32 	%rd9, %r1, 4;
	add.s64 	%rd10, %rd8, %rd9;
	st.global.u32 	[%rd10], %r57;
	mov.b32 	%r58, 0;
	st.shared.u32 	[_ZZ8cuda_sumPKjPjS1_iE4temp+4092], %r58;
$L__BB0_24:
	setp.ne.s32 	%p13, %r2, 0;
	bar.sync 	0;
	@%p13 bra 	$L__BB0_26;
	ld.shared.u32 	%r59, [_ZZ8cuda_sumPKjPjS1_iE4temp+2044];
	ld.shared.u32 	%r60, [_ZZ8cuda_sumPKjPjS1_iE4temp+4092];
	st.shared.u32 	[_ZZ8cuda_sumPKjPjS1_iE4temp+2044], %r60;
	add.s32 	%r61, %r60, %r59;
	st.shared.u32 	[_ZZ8cuda_sumPKjPjS1_iE4temp+4092], %r61;
$L__BB0_26:
	setp.gt.u32 	%p14, %r2, 1;
	bar.sync 	0;
	@%p14 bra 	$L__BB0_28;
	ld.shared.u32 	%r62, [%r20+-4];
	ld.shared.u32 	%r63, [%r20+1020];
	st.shared.u32 	[%r20+-4], %r63;
	add.s32 	%r64, %r63, %r62;
	st.shared.u32 	[%r20+1020], %r64;
$L__BB0_28:
	setp.gt.u32 	%p15, %r2, 3;
	bar.sync 	0;
	@%p15 bra 	$L__BB0_30;
	ld.shared.u32 	%r65, [%r19+-4];
	ld.shared.u32 	%r66, [%r19+508];
	st.shared.u32 	[%r19+-4], %r66;
	add.s32 	%r67, %r66, %r65;
	st.shared.u32 	[%r19+508], %r67;
$L__BB0_30:
	setp.gt.u32 	%p16, %r2, 7;
	bar.sync 	0;
	@%p16 bra 	$L__BB0_32;
	ld.shared.u32 	%r68, [%r18+-4];
	ld.shared.u32 	%r69, [%r18+252];
	st.shared.u32 	[%r18+-4], %r69;
	add.s32 	%r70, %r69, %r68;
	st.shared.u32 	[%r18+252], %r70;
$L__BB0_32:
	setp.gt.u32 	%p17, %r2, 15;
	bar.sync 	0;
	@%p17 bra 	$L__BB0_34;
	ld.shared.u32 	%r71, [%r17+-4];
	ld.shared.u32 	%r72, [%r17+124];
	st.shared.u32 	[%r17+-4], %r72;
	add.s32 	%r73, %r72, %r71;
	st.shared.u32 	[%r17+124], %r73;
$L__BB0_34:
	setp.gt.u32 	%p18, %r2, 31;
	bar.sync 	0;
	@%p18 bra 	$L__BB0_36;
	ld.shared.u32 	%r74, [%r16+-4];
	ld.shared.u32 	%r75, [%r16+60];
	st.shared.u32 	[%r16+-4], %r75;
	add.s32 	%r76, %r75, %r74;
	st.shared.u32 	[%r16+60], %r76;
$L__BB0_36:
	setp.gt.u32 	%p19, %r2, 63;
	bar.sync 	0;
	@%p19 bra 	$L__BB0_38;
	ld.shared.u32 	%r77, [%r15+-4];
	ld.shared.u32 	%r78, [%r15+28];
	st.shared.u32 	[%r15+-4], %r78;
	add.s32 	%r79, %r78, %r77;
	st.shared.u32 	[%r15+28], %r79;
$L__BB0_38:
	setp.gt.u32 	%p20, %r2, 127;
	bar.sync 	0;
	@%p20 bra 	$L__BB0_40;
	ld.shared.u32 	%r80, [%r14+-4];
	ld.shared.u32 	%r81, [%r14+12];
	st.shared.u32 	[%r14+-4], %r81;
	add.s32 	%r82, %r81, %r80;
	st.shared.u32 	[%r14+12], %r82;
$L__BB0_40:
	setp.gt.u32 	%p21, %r2, 255;
	bar.sync 	0;
	@%p21 bra 	$L__BB0_42;
	ld.shared.u32 	%r83, [%r13+-4];
	ld.shared.u32 	%r84, [%r13+4];
	st.shared.u32 	[%r13+-4], %r84;
	add.s32 	%r85, %r84, %r83;
	st.shared.u32 	[%r13+4], %r85;
$L__BB0_42:
	setp.gt.u32 	%p22, %r2, 511;
	bar.sync 	0;
	@%p22 bra 	$L__BB0_44;
	ld.shared.u32 	%r86, [%r7];
	ld.shared.u32 	%r87, [%r7+4];
	st.shared.u32 	[%r7], %r87;
	add.s32 	%r88, %r87, %r86;
	st.shared.u32 	[%r7+4], %r88;
$L__BB0_44:
	setp.ge.s32 	%p23, %r4, %r21;
	bar.sync 	0;
	cvta.to.global.u64 	%rd11, %rd3;
	add.s64 	%rd2, %rd11, %rd7;
	@%p23 bra 	$L__BB0_46;
	ld.shared.u32 	%r89, [%r7];
	st.global.u32 	[%rd2], %r89;
$L__BB0_46:
	setp.ge.s32 	%p24, %r8, %r21;
	@%p24 bra 	$L__BB0_48;
	ld.shared.u32 	%r90, [%r7+4];
	st.global.u32 	[%rd2+4], %r90;
$L__BB0_48:
	bar.sync 	0;
	ret;

}
	// .globl	_Z13post_cuda_sumPKjPjS1_
.visible .entry _Z13post_cuda_sumPKjPjS1_(
	.param .u64 .ptr .align 1 _Z13post_cuda_sumPKjPjS1__param_0,
	.param .u64 .ptr .align 1 _Z13post_cuda_sumPKjPjS1__param_1,
	.param .u64 .ptr .align 1 _Z13post_cuda_sumPKjPjS1__param_2
)
{
	.reg .b32 	%r<8>;
	.reg .b64 	%rd<12>;

	ld.param.u64 	%rd1, [_Z13post_cuda_sumPKjPjS1__param_0];
	ld.param.u64 	%rd2, [_Z13post_cuda_sumPKjPjS1__param_1];
	ld.param.u64 	%rd3, [_Z13post_cuda_sumPKjPjS1__param_2];
	cvta.to.global.u64 	%rd4, %rd2;
	cvta.to.global.u64 	%rd5, %rd1;
	cvta.to.global.u64 	%rd6, %rd3;
	mov.u32 	%r1, %ctaid.x;
	mov.u32 	%r2, %tid.x;
	shl.b32 	%r3, %r1, 10;
	mul.wide.u32 	%rd7, %r1, 4;
	add.s64 	%rd8, %rd6, %rd7;
	ld.global.u32 	%r4, [%rd8];
	or.b32  	%r5, %r3, %r2;
	mul.wide.s32 	%rd9, %r5, 4;
	add.s64 	%rd10, %rd5, %rd9;
	ld.global.u32 	%r6, [%rd10];
	add.s32 	%r7, %r6, %r4;
	add.s64 	%rd11, %rd4, %rd9;
	st.global.u32 	[%rd11], %r7;
	ret;

}
	// .globl	_ZN3cub18CUB_300001_SM_10006detail11EmptyKernelIvEEvv
.visible .entry _ZN3cub18CUB_300001_SM_10006detail11EmptyKernelIvEEvv()
{


	ret;

}


// ===== COMPILED SASS (sm_100) =====

	.target	sm_100

	.elftype	@"ET_EXEC"


//--------------------- .note.nv.tkinfo           --------------------------
	.section	.note.nv.tkinfo,"",@"SHT_NOTE"
	.sectionflags	@"SHF_NOTE_NV_TKINFO"
	.tkinfo
        /*0018*/ 	.word	0x00000002
        /*0030*/ 	.string	""
        /*0030*/ 	.string	"ptxas"
        /*0030*/ 	.string	"Cuda compilation tools, release 13.0, V13.0.88"
        /*0030*/ 	.string	"Build cuda_13.0.r13.0/compiler.36424714_0"
        /*0030*/ 	.string	"-arch sm_100 -m 64 "



//--------------------- .note.nv.cuinfo           --------------------------
	.section	.note.nv.cuinfo,"",@"SHT_NOTE"
	.sectionflags	@"SHF_NOTE_NV_CUINFO"
        /*0018*/ 	.short	0x0002
        /*001a*/ 	.short	0x0064
        /*001c*/ 	.short	0x0082
	.zero		2


//--------------------- .nv.info                  --------------------------
	.section	.nv.info,"",@"SHT_CUDA_INFO"
	.align	4


	//----- nvinfo : EIATTR_REGCOUNT
	.align		4
        /*0000*/ 	.byte	0x04, 0x2f
        /*0002*/ 	.short	(.L_44 - .L_43)
	.align		4
.L_43:
        /*0004*/ 	.word	index@(_Z8cuda_sumPKjPjS1_i)
        /*0008*/ 	.word	0x00000015


	//----- nvinfo : EIATTR_FRAME_SIZE
	.align		4
.L_44:
        /*000c*/ 	.byte	0x04, 0x11
        /*000e*/ 	.short	(.L_46 - .L_45)
	.align		4
.L_45:
        /*0010*/ 	.word	index@(_Z8cuda_sumPKjPjS1_i)
        /*0014*/ 	.word	0x00000000


	//----- nvinfo : EIATTR_REGCOUNT
	.align		4
.L_46:
        /*0018*/ 	.byte	0x04, 0x2f
        /*001a*/ 	.short	(.L_48 - .L_47)
	.align		4
.L_47:
        /*001c*/ 	.word	index@(_Z13post_cuda_sumPKjPjS1_)
        /*0020*/ 	.word	0x0000000c


	//----- nvinfo : EIATTR_FRAME_SIZE
	.align		4
.L_48:
        /*0024*/ 	.byte	0x04, 0x11
        /*0026*/ 	.short	(.L_50 - .L_49)
	.align		4
.L_49:
        /*0028*/ 	.word	index@(_Z13post_cuda_sumPKjPjS1_)
        /*002c*/ 	.word	0x00000000


	//----- nvinfo : EIATTR_REGCOUNT
	.align		4
.L_50:
        /*0030*/ 	.byte	0x04, 0x2f
        /*0032*/ 	.short	(.L_52 - .L_51)
	.align		4
.L_51:
        /*0034*/ 	.word	index@(_ZN3cub18CUB_300001_SM_10006detail11EmptyKernelIvEEvv)
        /*0038*/ 	.word	0x00000004


	//----- nvinfo : EIATTR_FRAME_SIZE
	.align		4
.L_52:
        /*003c*/ 	.byte	0x04, 0x11
        /*003e*/ 	.short	(.L_54 - .L_53)
	.align		4
.L_53:
        /*0040*/ 	.word	index@(_ZN3cub18CUB_300001_SM_10006detail11EmptyKernelIvEEvv)
        /*0044*/ 	.word	0x00000000


	//----- nvinfo : EIATTR_MIN_STACK_SIZE
	.align		4
.L_54:
        /*0048*/ 	.byte	0x04, 0x12
        /*004a*/ 	.short	(.L_56 - .L_55)
	.align		4
.L_55:
        /*004c*/ 	.word	index@(_ZN3cub18CUB_300001_SM_10006detail11EmptyKernelIvEEvv)
        /*0050*/ 	.word	0x00000000


	//----- nvinfo : EIATTR_MIN_STACK_SIZE
	.align		4
.L_56:
        /*0054*/ 	.byte	0x04, 0x12
        /*0056*/ 	.short	(.L_58 - .L_57)
	.align		4
.L_57:
        /*0058*/ 	.word	index@(_Z13post_cuda_sumPKjPjS1_)
        /*005c*/ 	.word	0x00000000


	//----- nvinfo : EIATTR_MIN_STACK_SIZE
	.align		4
.L_58:
        /*0060*/ 	.byte	0x04, 0x12
        /*0062*/ 	.short	(.L_60 - .L_59)
	.align		4
.L_59:
        /*0064*/ 	.word	index@(_Z8cuda_sumPKjPjS1_i)
        /*0068*/ 	.word	0x00000000
.L_60:


//--------------------- .nv.compat                --------------------------
	.section	.nv.compat,"",@"SHT_CUDA_COMPAT_INFO"
	.align	4
        /*0000*/ 	.byte	0x02, 0x09, 0x00, 0x00, 0x02, 0x02, 0x01, 0x00, 0x02, 0x05, 0x05, 0x00, 0x03, 0x07, 0x01, 0x01
        /*0010*/ 	.byte	0x02, 0x03, 0x00, 0x00, 0x02, 0x06, 0x01, 0x00, 0x04, 0x0b, 0x08, 0x00, 0x09, 0x00, 0x00, 0x00
        /*0020*/ 	.byte	0x00, 0x00, 0x00, 0x00


//--------------------- .nv.info._ZN3cub18CUB_300001_SM_10006detail11EmptyKernelIvEEvv --------------------------
	.section	.nv.info._ZN3cub18CUB_300001_SM_10006detail11EmptyKernelIvEEvv,"",@"SHT_CUDA_INFO"
	.sectionflags	@""
	.align	4


	//----- nvinfo : EIATTR_CUDA_API_VERSION
	.align		4
        /*0000*/ 	.byte	0x04, 0x37
        /*0002*/ 	.short	(.L_62 - .L_61)
.L_61:
        /*0004*/ 	.word	0x00000082


	//----- nvinfo : EIATTR_SPARSE_MMA_MASK
	.align		4
.L_62:
        /*0008*/ 	.byte	0x03, 0x50
        /*000a*/ 	.short	0x0000


	//----- nvinfo : EIATTR_MAXREG_COUNT
	.align		4
        /*000c*/ 	.byte	0x03, 0x1b
        /*000e*/ 	.short	0x00ff


	//----- nvinfo : EIATTR_MERCURY_ISA_VERSION
	.align		4
        /*0010*/ 	.byte	0x03, 0x5f
        /*0012*/ 	.short	0x0101


	//----- nvinfo : EIATTR_VRC_CTA_INIT_COUNT
	.align		4
        /*0014*/ 	.byte	0x02, 0x4a
	.zero		1
	.zero		1


	//----- nvinfo : EIATTR_EXIT_INSTR_OFFSETS
	.align		4
        /*0018*/ 	.byte	0x04, 0x1c
        /*001a*/ 	.short	(.L_64 - .L_63)


	//   ....[0]....
.L_63:
        /*001c*/ 	.word	0x00000010


	//----- nvinfo : EIATTR_SW_WAR
	.align		4
.L_64:
        /*0020*/ 	.byte	0x04, 0x36
        /*0022*/ 	.short	(.L_66 - .L_65)
.L_65:
        /*0024*/ 	.word	0x00000008
.L_66:


//--------------------- .nv.info._Z13post_cuda_sumPKjPjS1_ --------------------------
	.section	.nv.info._Z13post_cuda_sumPKjPjS1_,"",@"SHT_CUDA_INFO"
	.sectionflags	@""
	.align	4


	//----- nvinfo : EIATTR_CUDA_API_VERSION
	.align		4
        /*0000*/ 	.byte	0x04, 0x37
        /*0002*/ 	.short	(.L_68 - .L_67)
.L_67:
        /*0004*/ 	.word	0x00000082


	//----- nvinfo : EIATTR_KPARAM_INFO
	.align		4
.L_68:
        /*0008*/ 	.byte	0x04, 0x17
        /*000a*/ 	.short	(.L_70 - .L_69)
.L_69:
        /*000c*/ 	.word	0x00000000
        /*0010*/ 	.short	0x0002
        /*0012*/ 	.short	0x0010
        /*0014*/ 	.byte	0x00, 0xf5, 0x21, 0x00


	//----- nvinfo : EIATTR_KPARAM_INFO
	.align		4
.L_70:
        /*0018*/ 	.byte	0x04, 0x17
        /*001a*/ 	.short	(.L_72 - .L_71)
.L_71:
        /*001c*/ 	.word	0x00000000
        /*0020*/ 	.short	0x0001
        /*0022*/ 	.short	0x0008
        /*0024*/ 	.byte	0x00, 0xf5, 0x21, 0x00


	//----- nvinfo : EIATTR_KPARAM_INFO
	.align		4
.L_72:
        /*0028*/ 	.byte	0x04, 0x17
        /*002a*/ 	.short	(.L_74 - .L_73)
.L_73:
        /*002c*/ 	.word	0x00000000
        /*0030*/ 	.short	0x0000
        /*0032*/ 	.short	0x0000
        /*0034*/ 	.byte	0x00, 0xf5, 0x21, 0x00


	//----- nvinfo : EIATTR_SPARSE_MMA_MASK
	.align		4
.L_74:
        /*0038*/ 	.byte	0x03, 0x50
        /*003a*/ 	.short	0x0000


	//----- nvinfo : EIATTR_MAXREG_COUNT
	.align		4
        /*003c*/ 	.byte	0x03, 0x1b
        /*003e*/ 	.short	0x00ff


	//----- nvinfo : EIATTR_MERCURY_ISA_VERSION
	.align		4
        /*0040*/ 	.byte	0x03, 0x5f
        /*0042*/ 	.short	0x0101


	//----- nvinfo : EIATTR_VRC_CTA_INIT_COUNT
	.align		4
        /*0044*/ 	.byte	0x02, 0x4a
	.zero		1
	.zero		1


	//----- nvinfo : EIATTR_EXIT_INSTR_OFFSETS
	.align		4
        /*0048*/ 	.byte	0x04, 0x1c
        /*004a*/ 	.short	(.L_76 - .L_75)


	//   ....[0]....
.L_75:
        /*004c*/ 	.word	0x00000100


	//----- nvinfo : EIATTR_CBANK_PARAM_SIZE
	.align		4
.L_76:
        /*0050*/ 	.byte	0x03, 0x19
        /*0052*/ 	.short	0x0018


	//----- nvinfo : EIATTR_PARAM_CBANK
	.align		4
        /*0054*/ 	.byte	0x04, 0x0a
        /*0056*/ 	.short	(.L_78 - .L_77)
	.align		4
.L_77:
        /*0058*/ 	.word	index@(.nv.constant0._Z13post_cuda_sumPKjPjS1_)
        /*005c*/ 	.short	0x0380
        /*005e*/ 	.short	0x0018


	//----- nvinfo : EIATTR_SW_WAR
	.align		4
.L_78:
        /*0060*/ 	.byte	0x04, 0x36
        /*0062*/ 	.short	(.L_80 - .L_79)
.L_79:
        /*0064*/ 	.word	0x00000008
.L_80:


//--------------------- .nv.info._Z8cuda_sumPKjPjS1_i --------------------------
	.section	.nv.info._Z8cuda_sumPKjPjS1_i,"",@"SHT_CUDA_INFO"
	.sectionflags	@""
	.align	4


	//----- nvinfo : EIATTR_CUDA_API_VERSION
	.align		4
        /*0000*/ 	.byte	0x04, 0x37
        /*0002*/ 	.short	(.L_82 - .L_81)
.L_81:
        /*0004*/ 	.word	0x00000082


	//----- nvinfo : EIATTR_KPARAM_INFO
	.align		4
.L_82:
        /*0008*/ 	.byte	0x04, 0x17
        /*000a*/ 	.short	(.L_84 - .L_83)
.L_83:
        /*000c*/ 	.word	0x00000000
        /*0010*/ 	.short	0x0003
        /*0012*/ 	.short	0x0018
        /*0014*/ 	.byte	0x00, 0xf0, 0x11, 0x00


	//----- nvinfo : EIATTR_KPARAM_INFO
	.align		4
.L_84:
        /*0018*/ 	.byte	0x04, 0x17
        /*001a*/ 	.short	(.L_86 - .L_85)
.L_85:
        /*001c*/ 	.word	0x00000000
        /*0020*/ 	.short	0x0002
        /*0022*/ 	.short	0x0010
        /*0024*/ 	.byte	0x00, 0xf5, 0x21, 0x00


	//----- nvinfo : EIATTR_KPARAM_INFO
	.align		4
.L_86:
        /*0028*/ 	.byte	0x04, 0x17
        /*002a*/ 	.short	(.L_88 - .L_87)
.L_87:
        /*002c*/ 	.word	0x00000000
        /*0030*/ 	.short	0x0001
        /*0032*/ 	.short	0x0008
        /*0034*/ 	.byte	0x00, 0xf5, 0x21, 0x00


	//----- nvinfo : EIATTR_KPARAM_INFO
	.align		4
.L_88:
        /*0038*/ 	.byte	0x04, 0x17
        /*003a*/ 	.short	(.L_90 - .L_89)
.L_89:
        /*003c*/ 	.word	0x00000000
        /*0040*/ 	.short	0x0000
        /*0042*/ 	.short	0x0000
        /*0044*/ 	.byte	0x00, 0xf5, 0x21, 0x00


	//----- nvinfo : EIATTR_SPARSE_MMA_MASK
	.align		4
.L_90:
        /*0048*/ 	.byte	0x03, 0x50
        /*004a*/ 	.short	0x0000


	//----- nvinfo : EIATTR_MAXREG_COUNT
	.align		4
        /*004c*/ 	.byte	0x03, 0x1b
        /*004e*/ 	.short	0x00ff


	//----- nvinfo : EIATTR_NUM_BARRIERS
	.align		4
        /*0050*/ 	.byte	0x02, 0x4c
        /*0052*/ 	.byte	0x01
	.zero		1


	//----- nvinfo : EIATTR_MERCURY_ISA_VERSION
	.align		4
        /*0054*/ 	.byte	0x03, 0x5f
        /*0056*/ 	.short	0x0101


	//----- nvinfo : EIATTR_VRC_CTA_INIT_COUNT
	.align		4
        /*0058*/ 	.byte	0x02, 0x4a
	.zero		1
	.zero		1


	//----- nvinfo : EIATTR_EXIT_INSTR_OFFSETS
	.align		4
        /*005c*/ 	.byte	0x04, 0x1c
        /*005e*/ 	.short	(.L_92 - .L_91)


	//   ....[0]....
.L_91:
        /*0060*/ 	.word	0x00000a60


	//----- nvinfo : EIATTR_CBANK_PARAM_SIZE
	.align		4
.L_92:
        /*0064*/ 	.byte	0x03, 0x19
        /*0066*/ 	.short	0x001c


	//----- nvinfo : EIATTR_PARAM_CBANK
	.align		4
        /*0068*/ 	.byte	0x04, 0x0a
        /*006a*/ 	.short	(.L_94 - .L_93)
	.align		4
.L_93:
        /*006c*/ 	.word	index@(.nv.constant0._Z8cuda_sumPKjPjS1_i)
        /*0070*/ 	.short	0x0380
        /*0072*/ 	.short	0x001c


	//----- nvinfo : EIATTR_SW_WAR
	.align		4
.L_94:
        /*0074*/ 	.byte	0x04, 0x36
        /*0076*/ 	.short	(.L_96 - .L_95)
.L_95:
        /*0078*/ 	.word	0x00000008
.L_96:


//--------------------- .nv.callgraph             --------------------------
	.section	.nv.callgraph,"",@"SHT_CUDA_CALLGRAPH"
	.align	4
	.sectionentsize	8
	.align		4
        /*0000*/ 	.word	0x00000000
	.align		4
        /*0004*/ 	.word	0xffffffff
	.align		4
        /*0008*/ 	.word	0x00000000
	.align		4
        /*000c*/ 	.word	0xfffffffe
	.align		4
        /*0010*/ 	.word	0x00000000
	.align		4
        /*0014*/ 	.word	0xfffffffd
	.align		4
        /*0018*/ 	.word	0x00000000
	.align		4
        /*001c*/ 	.word	0xfffffffc


//--------------------- .nv.constant4             --------------------------
	.section	.nv.constant4,"a",@progbits
	.align	8
	.align		8
.nv.constant4:
        /*0000*/ 	.dword	_ZN34_INTERNAL_381fed58_4_k_cu_602934774cuda3std3__45__cpo5beginE
	.align		8
        /*0008*/ 	.dword	_ZN34_INTERNAL_381fed58_4_k_cu_602934774cuda3std3__45__cpo3endE
	.align		8
        /*0010*/ 	.dword	_ZN34_INTERNAL_381fed58_4_k_cu_602934774cuda3std3__45__cpo6cbeginE
	.align		8
        /*0018*/ 	.dword	_ZN34_INTERNAL_381fed58_4_k_cu_602934774cuda3std3__45__cpo4cendE
	.align		8
        /*0020*/ 	.dword	_ZN34_INTERNAL_381fed58_4_k_cu_602934774cuda3std3__45__cpo6rbeginE
	.align		8
        /*0028*/ 	.dword	_ZN34_INTERNAL_381fed58_4_k_cu_602934774cuda3std3__45__cpo4rendE
	.align		8
        /*0030*/ 	.dword	_ZN34_INTERNAL_381fed58_4_k_cu_602934774cuda3std3__45__cpo7crbeginE
	.align		8
        /*0038*/ 	.dword	_ZN34_INTERNAL_381fed58_4_k_cu_602934774cuda3std3__45__cpo5crendE
	.align		8
        /*0040*/ 	.dword	_ZN34_INTERNAL_381fed58_4_k_cu_602934774cuda3std3__436_GLOBAL__N__381fed58_4_k_cu_602934776ignoreE
	.align		8
        /*0048*/ 	.dword	_ZN34_INTERNAL_381fed58_4_k_cu_602934774cuda3std3__419piecewise_constructE
	.align		8
        /*0050*/ 	.dword	_ZN34_INTERNAL_381fed58_4_k_cu_602934774cuda3std3__48in_placeE
	.align		8
        /*0058*/ 	.dword	_ZN34_INTERNAL_381fed58_4_k_cu_602934774cuda3std3__420unreachable_sentinelE
	.align		8
        /*0060*/ 	.dword	_ZN34_INTERNAL_381fed58_4_k_cu_602934774cuda3std3__47nulloptE
	.align		8
        /*0068*/ 	.dword	_ZN34_INTERNAL_381fed58_4_k_cu_602934774cuda3std3__48unexpectE
	.align		8
        /*0070*/ 	.dword	_ZN34_INTERNAL_381fed58_4_k_cu_602934774cuda3std6ranges3__45__cpo4swapE
	.align		8
        /*0078*/ 	.dword	_ZN34_INTERNAL_381fed58_4_k_cu_602934774cuda3std6ranges3__45__cpo9iter_moveE
	.align		8
        /*0080*/ 	.dword	_ZN34_INTERNAL_381fed58_4_k_cu_602934774cuda3std6ranges3__45__cpo5beginE
	.align		8
        /*0088*/ 	.dword	_ZN34_INTERNAL_381fed58_4_k_cu_602934774cuda3std6ranges3__45__cpo3endE
	.align		8
        /*0090*/ 	.dword	_ZN34_INTERNAL_381fed58_4_k_cu_602934774cuda3std6ranges3__45__cpo6cbeginE
	.align		8
        /*0098*/ 	.dword	_ZN34_INTERNAL_381fed58_4_k_cu_602934774cuda3std6ranges3__45__cpo4cendE
	.align		8
        /*00a0*/ 	.dword	_ZN34_INTERNAL_381fed58_4_k_cu_602934774cuda3std6ranges3__45__cpo7advanceE
	.align		8
        /*00a8*/ 	.dword	_ZN34_INTERNAL_381fed58_4_k_cu_602934774cuda3std6ranges3__45__cpo9iter_swapE
	.align		8
        /*00b0*/ 	.dword	_ZN34_INTERNAL_381fed58_4_k_cu_602934774cuda3std6ranges3__45__cpo4nextE
	.align		8
        /*00b8*/ 	.dword	_ZN34_INTERNAL_381fed58_4_k_cu_602934774cuda3std6ranges3__45__cpo4prevE
	.align		8
        /*00c0*/ 	.dword	_ZN34_INTERNAL_381fed58_4_k_cu_602934774cuda3std6ranges3__45__cpo4dataE
	.align		8
        /*00c8*/ 	.dword	_ZN34_INTERNAL_381fed58_4_k_cu_602934774cuda3std6ranges3__45__cpo5cdataE
	.align		8
        /*00d0*/ 	.dword	_ZN34_INTERNAL_381fed58_4_k_cu_602934774cuda3std6ranges3__45__cpo4sizeE
	.align		8
        /*00d8*/ 	.dword	_ZN34_INTERNAL_381fed58_4_k_cu_602934774cuda3std6ranges3__45__cpo5ssizeE
	.align		8
        /*00e0*/ 	.dword	_ZN34_INTERNAL_381fed58_4_k_cu_602934774cuda3std6ranges3__45__cpo8distanceE
	.align		8
        /*00e8*/ 	.dword	_ZN34_INTERNAL_381fed58_4_k_cu_602934776thrust24THRUST_300001_SM_1000_NS8cuda_cub3parE
	.align		8
        /*00f0*/ 	.dword	_ZN34_INTERNAL_381fed58_4_k_cu_602934776thrust24THRUST_300001_SM_1000_NS8cuda_cub10par_nosyncE
	.align		8
        /*00f8*/ 	.dword	_ZN34_INTERNAL_381fed58_4_k_cu_602934776thrust24THRUST_300001_SM_1000_NS6system6detail10sequential3seqE
	.align		8
        /*0100*/ 	.dword	_ZN34_INTERNAL_381fed58_4_k_cu_602934776thrust24THRUST_300001_SM_1000_NS12placeholders2_1E
	.align		8
        /*0108*/ 	.dword	_ZN34_INTERNAL_381fed58_4_k_cu_602934776thrust24THRUST_300001_SM_1000_NS12placeholders2_2E
	.align		8
        /*0110*/ 	.dword	_ZN34_INTERNAL_381fed58_4_k_cu_602934776thrust24THRUST_300001_SM_1000_NS12placeholders2_3E
	.align		8
        /*0118*/ 	.dword	_ZN34_INTERNAL_381fed58_4_k_cu_602934776thrust24THRUST_300001_SM_1000_NS12placeholders2_4E
	.align		8
        /*0120*/ 	.dword	_ZN34_INTERNAL_381fed58_4_k_cu_602934776thrust24THRUST_300001_SM_1000_NS12placeholders2_5E
	.align		8
        /*0128*/ 	.dword	_ZN34_INTERNAL_381fed58_4_k_cu_602934776thrust24THRUST_300001_SM_1000_NS12placeholders2_6E
	.align		8
        /*0130*/ 	.dword	_ZN34_INTERNAL_381fed58_4_k_cu_602934776thrust24THRUST_300001_SM_1000_NS12placeholders2_7E
	.align		8
        /*0138*/ 	.dword	_ZN34_INTERNAL_381fed58_4_k_cu_602934776thrust24THRUST_300001_SM_1000_NS12placeholders2_8E
	.align		8
        /*0140*/ 	.dword	_ZN34_INTERNAL_381fed58_4_k_cu_602934776thrust24THRUST_300001_SM_1000_NS12placeholders2_9E
	.align		8
        /*0148*/ 	.dword	_ZN34_INTERNAL_381fed58_4_k_cu_602934776thrust24THRUST_300001_SM_1000_NS12placeholders3_10E
	.align		8
        /*0150*/ 	.dword	_ZN34_INTERNAL_381fed58_4_k_cu_602934776thrust24THRUST_300001_SM_1000_NS3seqE


//--------------------- .text._ZN3cub18CUB_300001_SM_10006detail11EmptyKernelIvEEvv --------------------------
	.section	.text._ZN3cub18CUB_300001_SM_10006detail11EmptyKernelIvEEvv,"ax",@progbits
	.align	128
        .global         _ZN3cub18CUB_300001_SM_10006detail11EmptyKernelIvEEvv
        .type           _ZN3cub18CUB_300001_SM_10006detail11EmptyKernelIvEEvv,@function
        .size           _ZN3cub18CUB_300001_SM_10006detail11EmptyKernelIvEEvv,(.L_x_3 - _ZN3cub18CUB_300001_SM_10006detail11EmptyKernelIvEEvv)
        .other          _ZN3cub18CUB_300001_SM_10006detail11EmptyKernelIvEEvv,@"STO_CUDA_ENTRY STV_DEFAULT"
_ZN3cub18CUB_300001_SM_10006detail11EmptyKernelIvEEvv:
.text._ZN3cub18CUB_300001_SM_10006detail11EmptyKernelIvEEvv:
[----:B------:R-:W-:Y:S01]  /*0000*/  LDC R1, c[0x0][0x37c] ;  /* 0x0000df00ff017b82 */ /* 0x000fe20000000800 */
[----:B------:R-:W-:Y:S05]  /*0010*/  EXIT ;  /* 0x000000000000794d */ /* 0x000fea0003800000 */
.L_x_0:
[----:B------:R-:W-:-:S00]  /*0020*/  BRA `(.L_x_0) ;  /* 0xfffffffc00fc7947 */ /* 0x000fc0000383ffff */
[----:B------:R-:W-:-:S00]  /*0030*/  NOP ;  /* 0x0000000000007918 */ /* 0x000fc00000000000 */
        /* <DEDUP_REMOVED lines=12> */
.L_x_3:


//--------------------- .text._Z13post_cuda_sumPKjPjS1_ --------------------------
	.section	.text._Z13post_cuda_sumPKjPjS1_,"ax",@progbits
	.align	128
        .global         _Z13post_cuda_sumPKjPjS1_
        .type           _Z13post_cuda_sumPKjPjS1_,@function
        .size           _Z13post_cuda_sumPKjPjS1_,(.L_x_4 - _Z13post_cuda_sumPKjPjS1_)
        .other          _Z13post_cuda_sumPKjPjS1_,@"STO_CUDA_ENTRY STV_DEFAULT"
_Z13post_cuda_sumPKjPjS1_:
.text._Z13post_cuda_sumPKjPjS1_:
[----:B------:R-:W-:Y:S01]  /*0000*/  LDC R1, c[0x0][0x37c] ;  /* 0x0000df00ff017b82 */ /* 0x000fe20000000800 */
[----:B------:R-:W0:Y:S07]  /*0010*/  S2R R7, SR_CTAID.X ;  /* 0x0000000000077919 */ /* 0x000e2e0000002500 */
[----:B------:R-:W1:Y:S01]  /*0020*/  LDC.64 R2, c[0x0][0x390] ;  /* 0x0000e400ff027b82 */ /* 0x000e620000000a00 */
[----:B------:R-:W2:Y:S01]  /*0030*/  LDCU.64 UR4, c[0x0][0x358] ;  /* 0x00006b00ff0477ac */ /* 0x000ea20008000a00 */
[----:B------:R-:W3:Y:S06]  /*0040*/  S2R R9, SR_TID.X ;  /* 0x0000000000097919 */ /* 0x000eec0000002100 */
[----:B------:R-:W4:Y:S01]  /*0050*/  LDC.64 R4, c[0x0][0x380] ;  /* 0x0000e000ff047b82 */ /* 0x000f220000000a00 */
[C---:B0-----:R-:W-:Y:S01]  /*0060*/  SHF.L.U32 R0, R7.reuse, 0xa, RZ ;  /* 0x0000000a07007819 */ /* 0x041fe200000006ff */
[----:B-1----:R-:W-:-:S06]  /*0070*/  IMAD.WIDE.U32 R2, R7, 0x4, R2 ;  /* 0x0000000407027825 */ /* 0x002fcc00078e0002 */
[----:B------:R-:W0:Y:S01]  /*0080*/  LDC.64 R6, c[0x0][0x388] ;  /* 0x0000e200ff067b82 */ /* 0x000e220000000a00 */
[----:B---3--:R-:W-:Y:S01]  /*0090*/  LOP3.LUT R9, R0, R9, RZ, 0xfc, !PT ;  /* 0x0000000900097212 */ /* 0x008fe200078efcff */
[----:B--2---:R-:W2:Y:S04]  /*00a0*/  LDG.E R2, desc[UR4][R2.64] ;  /* 0x0000000402027981 */ /* 0x004ea8000c1e1900 */
[----:B----4-:R-:W-:-:S06]  /*00b0*/  IMAD.WIDE R4, R9, 0x4, R4 ;  /* 0x0000000409047825 */ /* 0x010fcc00078e0204 */
[----:B------:R-:W2:Y:S01]  /*00c0*/  LDG.E R5, desc[UR4][R4.64] ;  /* 0x0000000404057981 */ /* 0x000ea2000c1e1900 */
[----:B0-----:R-:W-:Y:S01]  /*00d0*/  IMAD.WIDE R6, R9, 0x4, R6 ;  /* 0x0000000409067825 */ /* 0x001fe200078e0206 */
[----:B--2---:R-:W-:-:S05]  /*00e0*/  IADD3 R9, PT, PT, R2, R5, RZ ;  /* 0x0000000502097210 */ /* 0x004fca0007ffe0ff */
[----:B------:R-:W-:Y:S01]  /*00f0*/  STG.E desc[UR4][R6.64], R9 ;  /* 0x0000000906007986 */ /* 0x000fe2000c101904 */
[----:B------:R-:W-:Y:S05]  /*0100*/  EXIT ;  /* 0x000000000000794d */ /* 0x000fea0003800000 */
.L_x_1:
        /* <DEDUP_REMOVED lines=15> */
.L_x_4:


//--------------------- .text._Z8cuda_sumPKjPjS1_i --------------------------
	.section	.text._Z8cuda_sumPKjPjS1_i,"ax",@progbits
	.align	128
        .global         _Z8cuda_sumPKjPjS1_i
        .type           _Z8cuda_sumPKjPjS1_i,@function
        .size           _Z8cuda_sumPKjPjS1_i,(.L_x_5 - _Z8cuda_sumPKjPjS1_i)
        .other          _Z8cuda_sumPKjPjS1_i,@"STO_CUDA_ENTRY STV_DEFAULT"
_Z8cuda_sumPKjPjS1_i:
.text._Z8cuda_sumPKjPjS1_i:
[----:B------:R-:W-:Y:S01]  /*0000*/  LDC R1, c[0x0][0x37c] ;  /* 0x0000df00ff017b82 */ /* 0x000fe20000000800 */
[----:B------:R-:W0:Y:S01]  /*0010*/  S2R R14, SR_TID.X ;  /* 0x00000000000e7919 */ /* 0x000e220000002100 */
[----:B------:R-:W1:Y:S06]  /*0020*/  LDCU UR4, c[0x0][0x398] ;  /* 0x00007300ff0477ac */ /* 0x000e6c0008000800 */
[----:B------:R-:W2:Y:S01]  /*0030*/  LDC.64 R4, c[0x0][0x380] ;  /* 0x0000e000ff047b82 */ /* 0x000ea20000000a00 */
[----:B------:R-:W-:Y:S01]  /*0040*/  IMAD.MOV.U32 R6, RZ, RZ, RZ ;  /* 0x000000ffff067224 */ /* 0x000fe200078e00ff */
[----:B------:R-:W3:Y:S01]  /*0050*/  S2R R2, SR_CTAID.X ;  /* 0x0000000000027919 */ /* 0x000ee20000002500 */
[----:B------:R-:W4:Y:S01]  /*0060*/  LDCU.64 UR6, c[0x0][0x358] ;  /* 0x00006b00ff0677ac */ /* 0x000f220008000a00 */
[----:B------:R-:W-:-:S02]  /*0070*/  IMAD.MOV.U32 R8, RZ, RZ, RZ ;  /* 0x000000ffff087224 */ /* 0x000fc400078e00ff */
[----:B0-----:R-:W-:-:S04]  /*0080*/  IMAD.SHL.U32 R7, R14, 0x2, RZ ;  /* 0x000000020e077824 */ /* 0x001fc800078e00ff */
[----:B---3--:R-:W-:-:S04]  /*0090*/  IMAD R0, R2, 0x400, R7 ;  /* 0x0000040002007824 */ /* 0x008fc800078e0207 */
[C---:B--2---:R-:W-:Y:S01]  /*00a0*/  IMAD.WIDE R4, R0.reuse, 0x4, R4 ;  /* 0x0000000400047825 */ /* 0x044fe200078e0204 */
[C---:B------:R-:W-:Y:S02]  /*00b0*/  IADD3 R3, PT, PT, R0.reuse, 0x1, RZ ;  /* 0x0000000100037810 */ /* 0x040fe40007ffe0ff */
[----:B-1----:R-:W-:Y:S01]  /*00c0*/  ISETP.GE.AND P1, PT, R0, UR4, PT ;  /* 0x0000000400007c0c */ /* 0x002fe2000bf26270 */
[----:B------:R-:W-:Y:S01]  /*00d0*/  BAR.SYNC.DEFER_BLOCKING 0x0 ;  /* 0x0000000000007b1d */ /* 0x000fe20000010000 */
[----:B------:R-:W-:-:S11]  /*00e0*/  ISETP.GE.AND P0, PT, R3, UR4, PT ;  /* 0x0000000403007c0c */ /* 0x000fd6000bf06270 */
[----:B----4-:R-:W2:Y:S04]  /*00f0*/  @!P1 LDG.E R6, desc[UR6][R4.64] ;  /* 0x0000000604069981 */ /* 0x010ea8000c1e1900 */
[----:B------:R0:W3:Y:S01]  /*0100*/  @!P0 LDG.E R8, desc[UR6][R4.64+0x4] ;  /* 0x0000040604088981 */ /* 0x0000e2000c1e1900 */
[----:B------:R-:W1:Y:S01]  /*0110*/  S2UR UR5, SR_CgaCtaId ;  /* 0x00000000000579c3 */ /* 0x000e620000008800 */
[----:B------:R-:W-:Y:S01]  /*0120*/  UMOV UR4, 0x400 ;  /* 0x0000040000047882 */ /* 0x000fe20000000000 */
[C---:B------:R-:W-:Y:S02]  /*0130*/  ISETP.GT.U32.AND P2, PT, R14.reuse, 0x1ff, PT ;  /* 0x000001ff0e00780c */ /* 0x040fe40003f44070 */
[C---:B------:R-:W-:Y:S02]  /*0140*/  ISETP.GT.U32.AND P3, PT, R14.reuse, 0xff, PT ;  /* 0x000000ff0e00780c */ /* 0x040fe40003f64070 */
[----:B------:R-:W-:-:S02]  /*0150*/  ISETP.GT.U32.AND P4, PT, R14, 0x3, PT ;  /* 0x000000030e00780c */ /* 0x000fc40003f84070 */
[C---:B------:R-:W-:Y:S02]  /*0160*/  ISETP.GT.U32.AND P5, PT, R14.reuse, 0x1, PT ;  /* 0x000000010e00780c */ /* 0x040fe40003fa4070 */
[----:B0-----:R-:W-:Y:S02]  /*0170*/  IADD3 R5, PT, PT, R7, 0x1, RZ ;  /* 0x0000000107057810 */ /* 0x001fe40007ffe0ff */
[----:B------:R-:W-:Y:S01]  /*0180*/  ISETP.NE.AND P6, PT, R14, RZ, PT ;  /* 0x000000ff0e00720c */ /* 0x000fe20003fc5270 */
[----:B-1----:R-:W-:-:S06]  /*0190*/  ULEA UR4, UR5, UR4, 0x18 ;  /* 0x0000000405047291 */ /* 0x002fcc000f8ec0ff */
[----:B------:R-:W-:Y:S02]  /*01a0*/  LEA R3, R14, UR4, 0x3 ;  /* 0x000000040e037c11 */ /* 0x000fe4000f8e18ff */
[----:B------:R-:W-:-:S03]  /*01b0*/  LEA R4, R5, UR4, 0x3 ;  /* 0x0000000405047c11 */ /* 0x000fc6000f8e18ff */
[----:B--2---:R-:W-:Y:S04]  /*01c0*/  STS [R3], R6 ;  /* 0x0000000603007388 */ /* 0x004fe80000000800 */
[----:B---3--:R-:W-:Y:S01]  /*01d0*/  STS [R3+0x4], R8 ;  /* 0x0000040803007388 */ /* 0x008fe20000000800 */
[----:B------:R-:W-:Y:S06]  /*01e0*/  BAR.SYNC.DEFER_BLOCKING 0x0 ;  /* 0x0000000000007b1d */ /* 0x000fec0000010000 */
[----:B------:R-:W0:Y:S02]  /*01f0*/  @!P2 LDS.64 R10, [R3] ;  /* 0x00000000030aa984 */ /* 0x000e240000000a00 */
[----:B0-----:R-:W-:-:S05]  /*0200*/  @!P2 IMAD.IADD R10, R10, 0x1, R11 ;  /* 0x000000010a0aa824 */ /* 0x001fca00078e020b */
[----:B------:R-:W-:Y:S01]  /*0210*/  @!P2 STS [R3+0x4], R10 ;  /* 0x0000040a0300a388 */ /* 0x000fe20000000800 */
[----:B------:R-:W-:Y:S01]  /*0220*/  BAR.SYNC.DEFER_BLOCKING 0x0 ;  /* 0x0000000000007b1d */ /* 0x000fe20000010000 */
[----:B------:R-:W-:-:S05]  /*0230*/  ISETP.GT.U32.AND P2, PT, R14, 0x7f, PT ;  /* 0x0000007f0e00780c */ /* 0x000fca0003f44070 */
[----:B------:R-:W-:Y:S04]  /*0240*/  @!P3 LDS R7, [R4+-0x4] ;  /* 0xfffffc000407b984 */ /* 0x000fe80000000800 */
[----:B------:R-:W0:Y:S02]  /*0250*/  @!P3 LDS R6, [R4+0x4] ;  /* 0x000004000406b984 */ /* 0x000e240000000800 */
[----:B0-----:R-:W-:Y:S01]  /*0260*/  @!P3 IMAD.IADD R9, R7, 0x1, R6 ;  /* 0x000000010709b824 */ /* 0x001fe200078e0206 */
[----:B------:R-:W-:-:S04]  /*0270*/  LEA R6, R5, R4, 0x3 ;  /* 0x0000000405067211 */ /* 0x000fc800078e18ff */
[----:B------:R-:W-:Y:S01]  /*0280*/  @!P3 STS [R4+0x4], R9 ;  /* 0x000004090400b388 */ /* 0x000fe20000000800 */
[----:B------:R-:W-:Y:S01]  /*0290*/  BAR.SYNC.DEFER_BLOCKING 0x0 ;  /* 0x0000000000007b1d */ /* 0x000fe20000010000 */
[----:B------:R-:W-:-:S05]  /*02a0*/  ISETP.GT.U32.AND P3, PT, R14, 0x3f, PT ;  /* 0x0000003f0e00780c */ /* 0x000fca0003f64070 */
[----:B------:R-:W-:Y:S04]  /*02b0*/  @!P2 LDS R7, [R6+-0x4] ;  /* 0xfffffc000607a984 */ /* 0x000fe80000000800 */
[----:B------:R-:W0:Y:S02]  /*02c0*/  @!P2 LDS R8, [R6+0xc] ;  /* 0x00000c000608a984 */ /* 0x000e240000000800 */
[----:B0-----:R-:W-:Y:S02]  /*02d0*/  @!P2 IMAD.IADD R11, R7, 0x1, R8 ;  /* 0x00000001070ba824 */ /* 0x001fe400078e0208 */
[----:B------:R-:W-:-:S03]  /*02e0*/  IMAD R7, R5, 0x18, R4 ;  /* 0x0000001805077824 */ /* 0x000fc600078e0204 */
        /* <DEDUP_REMOVED lines=12> */
[----:B0-----:R-:W-:Y:S01]  /*03b0*/  @!P2 IADD3 R11, PT, PT, R9, R12, RZ ;  /* 0x0000000c090ba210 */ /* 0x001fe20007ffe0ff */
[----:B------:R-:W-:-:S04]  /*03c0*/  IMAD R9, R5, 0x78, R4 ;  /* 0x0000007805097824 */ /* 0x000fc800078e0204 */
[----:B------:R-:W-:Y:S01]  /*03d0*/  @!P2 STS [R8+0x3c], R11 ;  /* 0x00003c0b0800a388 */ /* 0x000fe20000000800 */
[----:B------:R-:W-:Y:S01]  /*03e0*/  BAR.SYNC.DEFER_BLOCKING 0x0 ;  /* 0x0000000000007b1d */ /* 0x000fe20000010000 */
[----:B------:R-:W-:-:S13]  /*03f0*/  ISETP.GT.U32.AND P2, PT, R14, 0xf, PT ;  /* 0x0000000f0e00780c */ /* 0x000fda0003f44070 */
[----:B------:R-:W-:Y:S04]  /*0400*/  @!P2 LDS R12, [R9+-0x4] ;  /* 0xfffffc00090ca984 */ /* 0x000fe80000000800 */
[----:B------:R-:W0:Y:S02]  /*0410*/  @!P2 LDS R13, [R9+0x7c] ;  /* 0x00007c00090da984 */ /* 0x000e240000000800 */
[----:B0-----:R-:W-:Y:S02]  /*0420*/  @!P2 IMAD.IADD R10, R12, 0x1, R13 ;  /* 0x000000010c0aa824 */ /* 0x001fe400078e020d */
[----:B------:R-:W-:-:S03]  /*0430*/  IMAD R12, R5, 0xf8, R4 ;  /* 0x000000f8050c7824 */ /* 0x000fc600078e0204 */
[----:B------:R-:W-:Y:S01]  /*0440*/  @!P2 STS [R9+0x7c], R10 ;  /* 0x00007c0a0900a388 */ /* 0x000fe20000000800 */
[----:B------:R-:W-:Y:S06]  /*0450*/  BAR.SYNC.DEFER_BLOCKING 0x0 ;  /* 0x0000000000007b1d */ /* 0x000fec0000010000 */
[----:B------:R-:W-:Y:S04]  /*0460*/  @!P3 LDS R13, [R12+-0x4] ;  /* 0xfffffc000c0db984 */ /* 0x000fe80000000800 */
[----:B------:R-:W0:Y:S02]  /*0470*/  @!P3 LDS R16, [R12+0xfc] ;  /* 0x0000fc000c10b984 */ /* 0x000e240000000800 */
[----:B0-----:R-:W-:-:S02]  /*0480*/  @!P3 IMAD.IADD R11, R13, 0x1, R16 ;  /* 0x000000010d0bb824 */ /* 0x001fc400078e0210 */
[C-C-:B------:R-:W-:Y:S02]  /*0490*/  IMAD R13, R5.reuse, 0x1f8, R4.reuse ;  /* 0x000001f8050d7824 */ /* 0x140fe400078e0204 */
[----:B------:R-:W-:Y:S01]  /*04a0*/  IMAD R5, R5, 0x3f8, R4 ;  /* 0x000003f805057824 */ /* 0x000fe200078e0204 */
[----:B------:R-:W-:Y:S01]  /*04b0*/  @!P3 STS [R12+0xfc], R11 ;  /* 0x0000fc0b0c00b388 */ /* 0x000fe20000000800 */
[----:B------:R-:W-:Y:S06]  /*04c0*/  BAR.SYNC.DEFER_BLOCKING 0x0 ;  /* 0x0000000000007b1d */ /* 0x000fec0000010000 */
[----:B------:R-:W-:Y:S04]  /*04d0*/  @!P4 LDS R15, [R13+-0x4] ;  /* 0xfffffc000d0fc984 */ /* 0x000fe80000000800 */
[----:B------:R-:W0:Y:S02]  /*04e0*/  @!P4 LDS R10, [R13+0x1fc] ;  /* 0x0001fc000d0ac984 */ /* 0x000e240000000800 */
[----:B0-----:R-:W-:-:S05]  /*04f0*/  @!P4 IADD3 R10, PT, PT, R15, R10, RZ ;  /* 0x0000000a0f0ac210 */ /* 0x001fca0007ffe0ff */
[----:B------:R0:W-:Y:S01]  /*0500*/  @!P4 STS [R13+0x1fc], R10 ;  /* 0x0001fc0a0d00c388 */ /* 0x0001e20000000800 */
[----:B------:R-:W-:Y:S08]  /*0510*/  BAR.SYNC.DEFER_BLOCKING 0x0 ;  /* 0x0000000000007b1d */ /* 0x000ff00000010000 */
[----:B0-----:R-:W0:Y:S01]  /*0520*/  @!P6 LDC.64 R10, c[0x0][0x390] ;  /* 0x0000e400ff0aeb82 */ /* 0x001e220000000a00 */
[----:B------:R-:W-:Y:S04]  /*0530*/  @!P5 LDS R15, [R5+-0x4] ;  /* 0xfffffc00050fd984 */ /* 0x000fe80000000800 */
[----:B------:R-:W1:Y:S01]  /*0540*/  @!P5 LDS R16, [R5+0x3fc] ;  /* 0x0003fc000510d984 */ /* 0x000e620000000800 */
[----:B0-----:R-:W-:-:S04]  /*0550*/  @!P6 IMAD.WIDE.U32 R10, R2, 0x4, R10 ;  /* 0x00000004020ae825 */ /* 0x001fc800078e000a */
[----:B-1----:R-:W-:-:S05]  /*0560*/  @!P5 IMAD.IADD R16, R15, 0x1, R16 ;  /* 0x000000010f10d824 */ /* 0x002fca00078e0210 */
[----:B------:R-:W-:Y:S01]  /*0570*/  @!P5 STS [R5+0x3fc], R16 ;  /* 0x0003fc100500d388 */ /* 0x000fe20000000800 */
[----:B------:R-:W-:Y:S06]  /*0580*/  BAR.SYNC.DEFER_BLOCKING 0x0 ;  /* 0x0000000000007b1d */ /* 0x000fec0000010000 */
[----:B------:R-:W-:Y:S04]  /*0590*/  @!P6 LDS R15, [UR4+0x7fc] ;  /* 0x0007fc04ff0fe984 */ /* 0x000fe80008000800 */
[----:B------:R-:W0:Y:S04]  /*05a0*/  @!P6 LDS R18, [UR4+0xffc] ;  /* 0x000ffc04ff12e984 */ /* 0x000e280008000800 */
[----:B------:R-:W-:Y:S01]  /*05b0*/  @!P6 STS [UR4+0xffc], RZ ;  /* 0x000ffcffff00e988 */ /* 0x000fe20008000804 */
[----:B0-----:R-:W-:-:S05]  /*05c0*/  @!P6 IMAD.IADD R15, R15, 0x1, R18 ;  /* 0x000000010f0fe824 */ /* 0x001fca00078e0212 */
[----:B------:R-:W-:Y:S01]  /*05d0*/  @!P6 STG.E desc[UR6][R10.64], R15 ;  /* 0x0000000f0a00e986 */ /* 0x000fe2000c101906 */
[----:B------:R-:W-:Y:S06]  /*05e0*/  BAR.SYNC.DEFER_BLOCKING 0x0 ;  /* 0x0000000000007b1d */ /* 0x000fec0000010000 */
[----:B------:R-:W-:Y:S04]  /*05f0*/  @!P6 LDS R2, [UR4+0x7fc] ;  /* 0x0007fc04ff02e984 */ /* 0x000fe80008000800 */
[----:B------:R-:W0:Y:S02]  /*0600*/  @!P6 LDS R17, [UR4+0xffc] ;  /* 0x000ffc04ff11e984 */ /* 0x000e240008000800 */
[----:B0-----:R-:W-:-:S02]  /*0610*/  @!P6 IADD3 R2, PT, PT, R2, R17, RZ ;  /* 0x000000110202e210 */ /* 0x001fc40007ffe0ff */
[----:B------:R-:W-:Y:S04]  /*0620*/  @!P6 STS [UR4+0x7fc], R17 ;  /* 0x0007fc11ff00e988 */ /* 0x000fe80008000804 */
[----:B------:R-:W-:Y:S01]  /*0630*/  @!P6 STS [UR4+0xffc], R2 ;  /* 0x000ffc02ff00e988 */ /* 0x000fe20008000804 */
[----:B------:R-:W-:Y:S01]  /*0640*/  BAR.SYNC.DEFER_BLOCKING 0x0 ;  /* 0x0000000000007b1d */ /* 0x000fe20000010000 */
[----:B------:R-:W-:-:S05]  /*0650*/  ISETP.GT.U32.AND P6, PT, R14, 0x1f, PT ;  /* 0x0000001f0e00780c */ /* 0x000fca0003fc4070 */
[----:B------:R-:W-:Y:S04]  /*0660*/  @!P5 LDS R16, [R5+-0x4] ;  /* 0xfffffc000510d984 */ /* 0x000fe80000000800 */
[----:B------:R-:W0:Y:S02]  /*0670*/  @!P5 LDS R18, [R5+0x3fc] ;  /* 0x0003fc000512d984 */ /* 0x000e240000000800 */
[----:B0-----:R-:W-:Y:S02]  /*0680*/  @!P5 IMAD.IADD R16, R16, 0x1, R18 ;  /* 0x000000011010d824 */ /* 0x001fe400078e0212 */
[----:B------:R-:W-:Y:S04]  /*0690*/  @!P5 STS [R5+-0x4], R18 ;  /* 0xfffffc120500d388 */ /* 0x000fe80000000800 */
[----:B------:R-:W-:Y:S01]  /*06a0*/  @!P5 STS [R5+0x3fc], R16 ;  /* 0x0003fc100500d388 */ /* 0x000fe20000000800 */
[----:B------:R-:W-:Y:S01]  /*06b0*/  BAR.SYNC.DEFER_BLOCKING 0x0 ;  /* 0x0000000000007b1d */ /* 0x000fe20000010000 */
[----:B------:R-:W-:-:S05]  /*06c0*/  ISETP.GT.U32.AND P5, PT, R14, 0x3f, PT ;  /* 0x0000003f0e00780c */ /* 0x000fca0003fa4070 */
[----:B------:R-:W-:Y:S04]  /*06d0*/  @!P4 LDS R10, [R13+-0x4] ;  /* 0xfffffc000d0ac984 */ /* 0x000fe80000000800 */
[----:B------:R-:W0:Y:S02]  /*06e0*/  @!P4 LDS R11, [R13+0x1fc] ;  /* 0x0001fc000d0bc984 */ /* 0x000e240000000800 */
[----:B0-----:R-:W-:Y:S02]  /*06f0*/  @!P4 IMAD.IADD R10, R10, 0x1, R11 ;  /* 0x000000010a0ac824 */ /* 0x001fe400078e020b */
[----:B------:R-:W-:Y:S04]  /*0700*/  @!P4 STS [R13+-0x4], R11 ;  /* 0xfffffc0b0d00c388 */ /* 0x000fe80000000800 */
[----:B------:R-:W-:Y:S01]  /*0710*/  @!P4 STS [R13+0x1fc], R10 ;  /* 0x0001fc0a0d00c388 */ /* 0x000fe20000000800 */
[----:B------:R-:W-:Y:S06]  /*0720*/  BAR.SYNC.DEFER_BLOCKING 0x0 ;  /* 0x0000000000007b1d */ /* 0x000fec0000010000 */
[----:B------:R-:W-:Y:S04]  /*0730*/  @!P3 LDS R2, [R12+-0x4] ;  /* 0xfffffc000c02b984 */ /* 0x000fe80000000800 */
[----:B------:R-:W0:Y:S02]  /*0740*/  @!P3 LDS R15, [R12+0xfc] ;  /* 0x0000fc000c0fb984 */ /* 0x000e240000000800 */
[----:B0-----:R-:W-:-:S02]  /*0750*/  @!P3 IADD3 R17, PT, PT, R2, R15, RZ ;  /* 0x0000000f0211b210 */ /* 0x001fc40007ffe0ff */
[----:B------:R-:W-:Y:S04]  /*0760*/  @!P3 STS [R12+-0x4], R15 ;  /* 0xfffffc0f0c00b388 */ /* 0x000fe80000000800 */
[----:B------:R-:W-:Y:S01]  /*0770*/  @!P3 STS [R12+0xfc], R17 ;  /* 0x0000fc110c00b388 */ /* 0x000fe20000000800 */
[----:B------:R-:W-:Y:S06]  /*0780*/  BAR.SYNC.DEFER_BLOCKING 0x0 ;  /* 0x0000000000007b1d */ /* 0x000fec0000010000 */
[----:B------:R-:W-:Y:S04]  /*0790*/  @!P2 LDS R2, [R9+-0x4] ;  /* 0xfffffc000902a984 */ /* 0x000fe80000000800 */
[----:B------:R-:W0:Y:S02]  /*07a0*/  @!P2 LDS R5, [R9+0x7c] ;  /* 0x00007c000905a984 */ /* 0x000e240000000800 */
[----:B0-----:R-:W-:-:S02]  /*07b0*/  @!P2 IMAD.IADD R2, R2, 0x1, R5 ;  /* 0x000000010202a824 */ /* 0x001fc400078e0205 */
        /* <DEDUP_REMOVED lines=8> */
[----:B------:R-:W-:Y:S01]  /*0840*/  BAR.SYNC.DEFER_BLOCKING 0x0 ;  /* 0x0000000000007b1d */ /* 0x000fe20000010000 */
[----:B------:R-:W-:-:S05]  /*0850*/  ISETP.GT.U32.AND P6, PT, R14, 0x7f, PT ;  /* 0x0000007f0e00780c */ /* 0x000fca0003fc4070 */
[----:B------:R-:W-:Y:S04]  /*0860*/  @!P5 LDS R10, [R7+-0x4] ;  /* 0xfffffc00070ad984 */ /* 0x000fe80000000800 */
[----:B------:R-:W0:Y:S02]  /*0870*/  @!P5 LDS R12, [R7+0x1c] ;  /* 0x00001c00070cd984 */ /* 0x000e240000000800 */
[----:B0-----:R-:W-:Y:S02]  /*0880*/  @!P5 IADD3 R10, PT, PT, R10, R12, RZ ;  /* 0x0000000c0a0ad210 */ /* 0x001fe40007ffe0ff */
        /* <DEDUP_REMOVED lines=8> */
[----:B------:R0:W-:Y:S01]  /*0910*/  @!P6 STS [R6+0xc], R9 ;  /* 0x00000c090600e388 */ /* 0x0001e20000000800 */
[----:B------:R-:W-:Y:S01]  /*0920*/  BAR.SYNC.DEFER_BLOCKING 0x0 ;  /* 0x0000000000007b1d */ /* 0x000fe20000010000 */
[----:B------:R-:W-:-:S07]  /*0930*/  ISETP.GT.U32.AND P6, PT, R14, 0x1ff, PT ;  /* 0x000001ff0e00780c */ /* 0x000fce0003fc4070 */
[----:B0-----:R-:W0:Y:S01]  /*0940*/  LDC.64 R6, c[0x0][0x388] ;  /* 0x0000e200ff067b82 */ /* 0x001e220000000a00 */
[----:B------:R-:W-:Y:S04]  /*0950*/  @!P5 LDS R2, [R4+-0x4] ;  /* 0xfffffc000402d984 */ /* 0x000fe80000000800 */
[----:B------:R-:W1:Y:S01]  /*0960*/  @!P5 LDS R11, [R4+0x4] ;  /* 0x00000400040bd984 */ /* 0x000e620000000800 */
[----:B0-----:R-:W-:Y:S01]  /*0970*/  IMAD.WIDE R6, R0, 0x4, R6 ;  /* 0x0000000400067825 */ /* 0x001fe200078e0206 */
[----:B-1----:R-:W-:Y:S02]  /*0980*/  @!P5 IADD3 R13, PT, PT, R2, R11, RZ ;  /* 0x0000000b020dd210 */ /* 0x002fe40007ffe0ff */
[----:B------:R-:W-:Y:S04]  /*0990*/  @!P5 STS [R4+-0x4], R11 ;  /* 0xfffffc0b0400d388 */ /* 0x000fe80000000800 */
[----:B------:R-:W-:Y:S01]  /*09a0*/  @!P5 STS [R4+0x4], R13 ;  /* 0x0000040d0400d388 */ /* 0x000fe20000000800 */
[----:B------:R-:W-:Y:S06]  /*09b0*/  BAR.SYNC.DEFER_BLOCKING 0x0 ;  /* 0x0000000000007b1d */ /* 0x000fec0000010000 */
[----:B------:R-:W0:Y:S02]  /*09c0*/  @!P6 LDS.64 R14, [R3] ;  /* 0x00000000030ee984 */ /* 0x000e240000000a00 */
[----:B0-----:R-:W-:Y:S01]  /*09d0*/  @!P6 IMAD.IADD R17, R14, 0x1, R15 ;  /* 0x000000010e11e824 */ /* 0x001fe200078e020f */
[----:B------:R-:W-:-:S05]  /*09e0*/  MOV R16, R15 ;  /* 0x0000000f00107202 */ /* 0x000fca0000000f00 */
[----:B------:R-:W-:Y:S01]  /*09f0*/  @!P6 STS.64 [R3], R16 ;  /* 0x000000100300e388 */ /* 0x000fe20000000a00 */
[----:B------:R-:W-:Y:S06]  /*0a00*/  BAR.SYNC.DEFER_BLOCKING 0x0 ;  /* 0x0000000000007b1d */ /* 0x000fec0000010000 */
[----:B------:R-:W0:Y:S04]  /*0a10*/  @!P1 LDS R5, [R3] ;  /* 0x0000000003059984 */ /* 0x000e280000000800 */
[----:B------:R-:W1:Y:S04]  /*0a20*/  @!P0 LDS R9, [R3+0x4] ;  /* 0x0000040003098984 */ /* 0x000e680000000800 */
[----:B0-----:R-:W-:Y:S04]  /*0a30*/  @!P1 STG.E desc[UR6][R6.64], R5 ;  /* 0x0000000506009986 */ /* 0x001fe8000c101906 */
[----:B-1----:R-:W-:Y:S01]  /*0a40*/  @!P0 STG.E desc[UR6][R6.64+0x4], R9 ;  /* 0x0000040906008986 */ /* 0x002fe2000c101906 */
[----:B------:R-:W-:Y:S06]  /*0a50*/  BAR.SYNC.DEFER_BLOCKING 0x0 ;  /* 0x0000000000007b1d */ /* 0x000fec0000010000 */
[----:B------:R-:W-:Y:S05]  /*0a60*/  EXIT ;  /* 0x000000000000794d */ /* 0x000fea0003800000 */
.L_x_2:
        /* <DEDUP_REMOVED lines=9> */
.L_x_5:


//--------------------- .nv.shared.reserved.0     --------------------------
	.section	.nv.shared.reserved.0,"aw",@nobits
	.weak		__nv_reservedSMEM_offset_0_alias
	.size		__nv_reservedSMEM_offset_0_alias, 0, 64
	.other		__nv_reservedSMEM_offset_0_alias,@"STO_CUDA_RESERVED_SHARED STV_DEFAULT"
__nv_reservedSMEM_offset_0_alias:
	.zero		0
	.zero		64


//--------------------- .nv.global                --------------------------
	.section	.nv.global,"aw",@nobits
.nv.global:
	.type		_ZN34_INTERNAL_381fed58_4_k_cu_602934776thrust24THRUST_300001_SM_1000_NS3seqE,@object
	.size		_ZN34_INTERNAL_381fed58_4_k_cu_602934776thrust24THRUST_300001_SM_1000_NS3seqE,(_ZN34_INTERNAL_381fed58_4_k_cu_602934774cuda3std3__48in_placeE - _ZN34_INTERNAL_381fed58_4_k_cu_602934776thrust24THRUST_300001_SM_1000_NS3seqE)
_ZN34_INTERNAL_381fed58_4_k_cu_602934776thrust24THRUST_300001_SM_1000_NS3seqE:
	.zero		1
	.type		_ZN34_INTERNAL_381fed58_4_k_cu_602934774cuda3std3__48in_placeE,@object
	.size		_ZN34_INTERNAL_381fed58_4_k_cu_602934774cuda3std3__48in_placeE,(_ZN34_INTERNAL_381fed58_4_k_cu_602934774cuda3std6ranges3__45__cpo4sizeE - _ZN34_INTERNAL_381fed58_4_k_cu_602934774cuda3std3__48in_placeE)
_ZN34_INTERNAL_381fed58_4_k_cu_602934774cuda3std3__48in_placeE:
	.zero		1
	.type		_ZN34_INTERNAL_381fed58_4_k_cu_602934774cuda3std6ranges3__45__cpo4sizeE,@object
	.size		_ZN34_INTERNAL_381fed58_4_k_cu_602934774cuda3std6ranges3__45__cpo4sizeE,(_ZN34_INTERNAL_381fed58_4_k_cu_602934776thrust24THRUST_300001_SM_1000_NS12placeholders2_3E - _ZN34_INTERNAL_381fed58_4_k_cu_602934774cuda3std6ranges3__45__cpo4sizeE)
_ZN34_INTERNAL_381fed58_4_k_cu_602934774cuda3std6ranges3__45__cpo4sizeE:
	.zero		1
	.type		_ZN34_INTERNAL_381fed58_4_k_cu_602934776thrust24THRUST_300001_SM_1000_NS12placeholders2_3E,@object
	.size		_ZN34_INTERNAL_381fed58_4_k_cu_602934776thrust24THRUST_300001_SM_1000_NS12placeholders2_3E,(_ZN34_INTERNAL_381fed58_4_k_cu_602934774cuda3std3__45__cpo6cbeginE - _ZN34_INTERNAL_381fed58_4_k_cu_602934776thrust24THRUST_300001_SM_1000_NS12placeholders2_3E)
_ZN34_INTERNAL_381fed58_4_k_cu_602934776thrust24THRUST_300001_SM_1000_NS12placeholders2_3E:
	.zero		1
	.type		_ZN34_INTERNAL_381fed58_4_k_cu_602934774cuda3std3__45__cpo6cbeginE,@object
	.size		_ZN34_INTERNAL_381fed58_4_k_cu_602934774cuda3std3__45__cpo6cbeginE,(_ZN34_INTERNAL_381fed58_4_k_cu_602934774cuda3std6ranges3__45__cpo6cbeginE - _ZN34_INTERNAL_381fed58_4_k_cu_602934774cuda3std3__45__cpo6cbeginE)
_ZN34_INTERNAL_381fed58_4_k_cu_602934774cuda3std3__45__cpo6cbeginE:
	.zero		1
	.type		_ZN34_INTERNAL_381fed58_4_k_cu_602934774cuda3std6ranges3__45__cpo6cbeginE,@object
	.size		_ZN34_INTERNAL_381fed58_4_k_cu_602934774cuda3std6ranges3__45__cpo6cbeginE,(_ZN34_INTERNAL_381fed58_4_k_cu_602934776thrust24THRUST_300001_SM_1000_NS12placeholders2_7E - _ZN34_INTERNAL_381fed58_4_k_cu_602934774cuda3std6ranges3__45__cpo6cbeginE)
_ZN34_INTERNAL_381fed58_4_k_cu_602934774cuda3std6ranges3__45__cpo6cbeginE:
	.zero		1
	.type		_ZN34_INTERNAL_381fed58_4_k_cu_602934776thrust24THRUST_300001_SM_1000_NS12placeholders2_7E,@object
	.size		_ZN34_INTERNAL_381fed58_4_k_cu_602934776thrust24THRUST_300001_SM_1000_NS12placeholders2_7E,(_ZN34_INTERNAL_381fed58_4_k_cu_602934774cuda3std3__45__cpo7crbeginE - _ZN34_INTERNAL_381fed58_4_k_cu_602934776thrust24THRUST_300001_SM_1000_NS12placeholders2_7E)
_ZN34_INTERNAL_381fed58_4_k_cu_602934776thrust24THRUST_300001_SM_1000_NS12placeholders2_7E:
	.zero		1
	.type		_ZN34_INTERNAL_381fed58_4_k_cu_602934774cuda3std3__45__cpo7crbeginE,@object
	.size		_ZN34_INTERNAL_381fed58_4_k_cu_602934774cuda3std3__45__cpo7crbeginE,(_ZN34_INTERNAL_381fed58_4_k_cu_602934774cuda3std6ranges3__45__cpo4nextE - _ZN34_INTERNAL_381fed58_4_k_cu_602934774cuda3std3__45__cpo7crbeginE)
_ZN34_INTERNAL_381fed58_4_k_cu_602934774cuda3std3__45__cpo7crbeginE:
	.zero		1
	.type		_ZN34_INTERNAL_381fed58_4_k_cu_602934774cuda3std6ranges3__45__cpo4nextE,@object
	.size		_ZN34_INTERNAL_381fed58_4_k_cu_602934774cuda3std6ranges3__45__cpo4nextE,(_ZN34_INTERNAL_381fed58_4_k_cu_602934774cuda3std6ranges3__45__cpo4swapE - _ZN34_INTERNAL_381fed58_4_k_cu_602934774cuda3std6ranges3__45__cpo4nextE)
_ZN34_INTERNAL_381fed58_4_k_cu_602934774cuda3std6ranges3__45__cpo4nextE:
	.zero		1
	.type		_ZN34_INTERNAL_381fed58_4_k_cu_602934774cuda3std6ranges3__45__cpo4swapE,@object
	.size		_ZN34_INTERNAL_381fed58_4_k_cu_602934774cuda3std6ranges3__45__cpo4swapE,(_ZN34_INTERNAL_381fed58_4_k_cu_602934776thrust24THRUST_300001_SM_1000_NS8cuda_cub10par_nosyncE - _ZN34_INTERNAL_381fed58_4_k_cu_602934774cuda3std6ranges3__45__cpo4swapE)
_ZN34_INTERNAL_381fed58_4_k_cu_602934774cuda3std6ranges3__45__cpo4swapE:
	.zero		1
	.type		_ZN34_INTERNAL_381fed58_4_k_cu_602934776thrust24THRUST_300001_SM_1000_NS8cuda_cub10par_nosyncE,@object
	.size		_ZN34_INTERNAL_381fed58_4_k_cu_602934776thrust24THRUST_300001_SM_1000_NS8cuda_cub10par_nosyncE,(_ZN34_INTERNAL_381fed58_4_k_cu_602934776thrust24THRUST_300001_SM_1000_NS12placeholders2_9E - _ZN34_INTERNAL_381fed58_4_k_cu_602934776thrust24THRUST_300001_SM_1000_NS8cuda_cub10par_nosyncE)
_ZN34_INTERNAL_381fed58_4_k_cu_602934776thrust24THRUST_300001_SM_1000_NS8cuda_cub10par_nosyncE:
	.zero		1
	.type		_ZN34_INTERNAL_381fed58_4_k_cu_602934776thrust24THRUST_300001_SM_1000_NS12placeholders2_9E,@object
	.size		_ZN34_INTERNAL_381fed58_4_k_cu_602934776thrust24THRUST_300001_SM_1000_NS12placeholders2_9E,(_ZN34_INTERNAL_381fed58_4_k_cu_602934774cuda3std3__436_GLOBAL__N__381fed58_4_k_cu_602934776ignoreE - _ZN34_INTERNAL_381fed58_4_k_cu_602934776thrust24THRUST_300001_SM_1000_NS12placeholders2_9E)
_ZN34_INTERNAL_381fed58_4_k_cu_602934776thrust24THRUST_300001_SM_1000_NS12placeholders2_9E:
	.zero		1
	.type		_ZN34_INTERNAL_381fed58_4_k_cu_602934774cuda3std3__436_GLOBAL__N__381fed58_4_k_cu_602934776ignoreE,@object
	.size		_ZN34_INTERNAL_381fed58_4_k_cu_602934774cuda3std3__436_GLOBAL__N__381fed58_4_k_cu_602934776ignoreE,(_ZN34_INTERNAL_381fed58_4_k_cu_602934774cuda3std6ranges3__45__cpo4dataE - _ZN34_INTERNAL_381fed58_4_k_cu_602934774cuda3std3__436_GLOBAL__N__381fed58_4_k_cu_602934776ignoreE)
_ZN34_INTERNAL_381fed58_4_k_cu_602934774cuda3std3__436_GLOBAL__N__381fed58_4_k_cu_602934776ignoreE:
	.zero		1
	.type		_ZN34_INTERNAL_381fed58_4_k_cu_602934774cuda3std6ranges3__45__cpo4dataE,@object
	.size		_ZN34_INTERNAL_381fed58_4_k_cu_602934774cuda3std6ranges3__45__cpo4dataE,(_ZN34_INTERNAL_381fed58_4_k_cu_602934776thrust24THRUST_300001_SM_1000_NS12placeholders2_1E - _ZN34_INTERNAL_381fed58_4_k_cu_602934774cuda3std6ranges3__45__cpo4dataE)
_ZN34_INTERNAL_381fed58_4_k_cu_602934774cuda3std6ranges3__45__cpo4dataE:
	.zero		1
	.type		_ZN34_INTERNAL_381fed58_4_k_cu_602934776thrust24THRUST_300001_SM_1000_NS12placeholders2_1E,@object
	.size		_ZN34_INTERNAL_381fed58_4_k_cu_602934776thrust24THRUST_300001_SM_1000_NS12placeholders2_1E,(_ZN34_INTERNAL_381fed58_4_k_cu_602934774cuda3std3__45__cpo5beginE - _ZN34_INTERNAL_381fed58_4_k_cu_602934776thrust24THRUST_300001_SM_1000_NS12placeholders2_1E)
_ZN34_INTERNAL_381fed58_4_k_cu_602934776thrust24THRUST_300001_SM_1000_NS12placeholders2_1E:
	.zero		1
	.type		_ZN34_INTERNAL_381fed58_4_k_cu_602934774cuda3std3__45__cpo5beginE,@object
	.size		_ZN34_INTERNAL_381fed58_4_k_cu_602934774cuda3std3__45__cpo5beginE,(_ZN34_INTERNAL_381fed58_4_k_cu_602934774cuda3std6ranges3__45__cpo5beginE - _ZN34_INTERNAL_381fed58_4_k_cu_602934774cuda3std3__45__cpo5beginE)
_ZN34_INTERNAL_381fed58_4_k_cu_602934774cuda3std3__45__cpo5beginE:
	.zero		1
	.type		_ZN34_INTERNAL_381fed58_4_k_cu_602934774cuda3std6ranges3__45__cpo5beginE,@object
	.size		_ZN34_INTERNAL_381fed58_4_k_cu_602934774cuda3std6ranges3__45__cpo5beginE,(_ZN34_INTERNAL_381fed58_4_k_cu_602934776thrust24THRUST_300001_SM_1000_NS12placeholders2_5E - _ZN34_INTERNAL_381fed58_4_k_cu_602934774cuda3std6ranges3__45__cpo5beginE)
_ZN34_INTERNAL_381fed58_4_k_cu_602934774cuda3std6ranges3__45__cpo5beginE:
	.zero		1
	.type		_ZN34_INTERNAL_381fed58_4_k_cu_602934776thrust24THRUST_300001_SM_1000_NS12placeholders2_5E,@object
	.size		_ZN34_INTERNAL_381fed58_4_k_cu_602934776thrust24THRUST_300001_SM_1000_NS12placeholders2_5E,(_ZN34_INTERNAL_381fed58_4_k_cu_602934774cuda3std3__45__cpo6rbeginE - _ZN34_INTERNAL_381fed58_4_k_cu_602934776thrust24THRUST_300001_SM_1000_NS12placeholders2_5E)
_ZN34_INTERNAL_381fed58_4_k_cu_602934776thrust24THRUST_300001_SM_1000_NS12placeholders2_5E:
	.zero		1
	.type		_ZN34_INTERNAL_381fed58_4_k_cu_602934774cuda3std3__45__cpo6rbeginE,@object
	.size		_ZN34_INTERNAL_381fed58_4_k_cu_602934774cuda3std3__45__cpo6rbeginE,(_ZN34_INTERNAL_381fed58_4_k_cu_602934774cuda3std6ranges3__45__cpo7advanceE - _ZN34_INTERNAL_381fed58_4_k_cu_602934774cuda3std3__45__cpo6rbeginE)
_ZN34_INTERNAL_381fed58_4_k_cu_602934774cuda3std3__45__cpo6rbeginE:
	.zero		1
	.type		_ZN34_INTERNAL_381fed58_4_k_cu_602934774cuda3std6ranges3__45__cpo7advanceE,@object
	.size		_ZN34_INTERNAL_381fed58_4_k_cu_602934774cuda3std6ranges3__45__cpo7advanceE,(_ZN34_INTERNAL_381fed58_4_k_cu_602934774cuda3std3__47nulloptE - _ZN34_INTERNAL_381fed58_4_k_cu_602934774cuda3std6ranges3__45__cpo7advanceE)
_ZN34_INTERNAL_381fed58_4_k_cu_602934774cuda3std6ranges3__45__cpo7advanceE:
	.zero		1
	.type		_ZN34_INTERNAL_381fed58_4_k_cu_602934774cuda3std3__47nulloptE,@object
	.size		_ZN34_INTERNAL_381fed58_4_k_cu_602934774cuda3std3__47nulloptE,(_ZN34_INTERNAL_381fed58_4_k_cu_602934774cuda3std6ranges3__45__cpo8distanceE - _ZN34_INTERNAL_381fed58_4_k_cu_602934774cuda3std3__47nulloptE)
_ZN34_INTERNAL_381fed58_4_k_cu_602934774cuda3std3__47nulloptE:
	.zero		1
	.type		_ZN34_INTERNAL_381fed58_4_k_cu_602934774cuda3std6ranges3__45__cpo8distanceE,@object
	.size		_ZN34_INTERNAL_381fed58_4_k_cu_602934774cuda3std6ranges3__45__cpo8distanceE,(_ZN34_INTERNAL_381fed58_4_k_cu_602934776thrust24THRUST_300001_SM_1000_NS12placeholders3_10E - _ZN34_INTERNAL_381fed58_4_k_cu_602934774cuda3std6ranges3__45__cpo8distanceE)
_ZN34_INTERNAL_381fed58_4_k_cu_602934774cuda3std6ranges3__45__cpo8distanceE:
	.zero		1
	.type		_ZN34_INTERNAL_381fed58_4_k_cu_602934776thrust24THRUST_300001_SM_1000_NS12placeholders3_10E,@object
	.size		_ZN34_INTERNAL_381fed58_4_k_cu_602934776thrust24THRUST_300001_SM_1000_NS12placeholders3_10E,(_ZN34_INTERNAL_381fed58_4_k_cu_602934774cuda3std3__419piecewise_constructE - _ZN34_INTERNAL_381fed58_4_k_cu_602934776thrust24THRUST_300001_SM_1000_NS12placeholders3_10E)
_ZN34_INTERNAL_381fed58_4_k_cu_602934776thrust24THRUST_300001_SM_1000_NS12placeholders3_10E:
	.zero		1
	.type		_ZN34_INTERNAL_381fed58_4_k_cu_602934774cuda3std3__419piecewise_constructE,@object
	.size		_ZN34_INTERNAL_381fed58_4_k_cu_602934774cuda3std3__419piecewise_constructE,(_ZN34_INTERNAL_381fed58_4_k_cu_602934774cuda3std6ranges3__45__cpo5cdataE - _ZN34_INTERNAL_381fed58_4_k_cu_602934774cuda3std3__419piecewise_constructE)
_ZN34_INTERNAL_381fed58_4_k_cu_602934774cuda3std3__419piecewise_constructE:
	.zero		1
	.type		_ZN34_INTERNAL_381fed58_4_k_cu_602934774cuda3std6ranges3__45__cpo5cdataE,@object
	.size		_ZN34_INTERNAL_381fed58_4_k_cu_602934774cuda3std6ranges3__45__cpo5cdataE,(_ZN34_INTERNAL_381fed58_4_k_cu_602934776thrust24THRUST_300001_SM_1000_NS12placeholders2_2E - _ZN34_INTERNAL_381fed58_4_k_cu_602934774cuda3std6ranges3__45__cpo5cdataE)
_ZN34_INTERNAL_381fed58_4_k_cu_602934774cuda3std6ranges3__45__cpo5cdataE:
	.zero		1
	.type		_ZN34_INTERNAL_381fed58_4_k_cu_602934776thrust24THRUST_300001_SM_1000_NS12placeholders2_2E,@object
	.size		_ZN34_INTERNAL_381fed58_4_k_cu_602934776thrust24THRUST_300001_SM_1000_NS12placeholders2_2E,(_ZN34_INTERNAL_381fed58_4_k_cu_602934774cuda3std3__45__cpo3endE - _ZN34_INTERNAL_381fed58_4_k_cu_602934776thrust24THRUST_300001_SM_1000_NS12placeholders2_2E)
_ZN34_INTERNAL_381fed58_4_k_cu_602934776thrust24THRUST_300001_SM_1000_NS12placeholders2_2E:
	.zero		1
	.type		_ZN34_INTERNAL_381fed58_4_k_cu_602934774cuda3std3__45__cpo3endE,@object
	.size		_ZN34_INTERNAL_381fed58_4_k_cu_602934774cuda3std3__45__cpo3endE,(_ZN34_INTERNAL_381fed58_4_k_cu_602934774cuda3std6ranges3__45__cpo3endE - _ZN34_INTERNAL_381fed58_4_k_cu_602934774cuda3std3__45__cpo3endE)
_ZN34_INTERNAL_381fed58_4_k_cu_602934774cuda3std3__45__cpo3endE:
	.zero		1
	.type		_ZN34_INTERNAL_381fed58_4_k_cu_602934774cuda3std6ranges3__45__cpo3endE,@object
	.size		_ZN34_INTERNAL_381fed58_4_k_cu_602934774cuda3std6ranges3__45__cpo3endE,(_ZN34_INTERNAL_381fed58_4_k_cu_602934776thrust24THRUST_300001_SM_1000_NS12placeholders2_6E - _ZN34_INTERNAL_381fed58_4_k_cu_602934774cuda3std6ranges3__45__cpo3endE)
_ZN34_INTERNAL_381fed58_4_k_cu_602934774cuda3std6ranges3__45__cpo3endE:
	.zero		1
	.type		_ZN34_INTERNAL_381fed58_4_k_cu_602934776thrust24THRUST_300001_SM_1000_NS12placeholders2_6E,@object
	.size		_ZN34_INTERNAL_381fed58_4_k_cu_602934776thrust24THRUST_300001_SM_1000_NS12placeholders2_6E,(_ZN34_INTERNAL_381fed58_4_k_cu_602934774cuda3std3__45__cpo4rendE - _ZN34_INTERNAL_381fed58_4_k_cu_602934776thrust24THRUST_300001_SM_1000_NS12placeholders2_6E)
_ZN34_INTERNAL_381fed58_4_k_cu_602934776thrust24THRUST_300001_SM_1000_NS12placeholders2_6E:
	.zero		1
	.type		_ZN34_INTERNAL_381fed58_4_k_cu_602934774cuda3std3__45__cpo4rendE,@object
	.size		_ZN34_INTERNAL_381fed58_4_k_cu_602934774cuda3std3__45__cpo4rendE,(_ZN34_INTERNAL_381fed58_4_k_cu_602934774cuda3std6ranges3__45__cpo9iter_swapE - _ZN34_INTERNAL_381fed58_4_k_cu_602934774cuda3std3__45__cpo4rendE)
_ZN34_INTERNAL_381fed58_4_k_cu_602934774cuda3std3__45__cpo4rendE:
	.zero		1
	.type		_ZN34_INTERNAL_381fed58_4_k_cu_602934774cuda3std6ranges3__45__cpo9iter_swapE,@object
	.size		_ZN34_INTERNAL_381fed58_4_k_cu_602934774cuda3std6ranges3__45__cpo9iter_swapE,(_ZN34_INTERNAL_381fed58_4_k_cu_602934774cuda3std3__48unexpectE - _ZN34_INTERNAL_381fed58_4_k_cu_602934774cuda3std6ranges3__45__cpo9iter_swapE)
_ZN34_INTERNAL_381fed58_4_k_cu_602934774cuda3std6ranges3__45__cpo9iter_swapE:
	.zero		1
	.type		_ZN34_INTERNAL_381fed58_4_k_cu_602934774cuda3std3__48unexpectE,@object
	.size		_ZN34_INTERNAL_381fed58_4_k_cu_602934774cuda3std3__48unexpectE,(_ZN34_INTERNAL_381fed58_4_k_cu_602934776thrust24THRUST_300001_SM_1000_NS8cuda_cub3parE - _ZN34_INTERNAL_381fed58_4_k_cu_602934774cuda3std3__48unexpectE)
_ZN34_INTERNAL_381fed58_4_k_cu_602934774cuda3std3__48unexpectE:
	.zero		1
	.type		_ZN34_INTERNAL_381fed58_4_k_cu_602934776thrust24THRUST_300001_SM_1000_NS8cuda_cub3parE,@object
	.size		_ZN34_INTERNAL_381fed58_4_k_cu_602934776thrust24THRUST_300001_SM_1000_NS8cuda_cub3parE,(_ZN34_INTERNAL_381fed58_4_k_cu_602934776thrust24THRUST_300001_SM_1000_NS12placeholders2_4E - _ZN34_INTERNAL_381fed58_4_k_cu_602934776thrust24THRUST_300001_SM_1000_NS8cuda_cub3parE)
_ZN34_INTERNAL_381fed58_4_k_cu_602934776thrust24THRUST_300001_SM_1000_NS8cuda_cub3parE:
	.zero		1
	.type		_ZN34_INTERNAL_381fed58_4_k_cu_602934776thrust24THRUST_300001_SM_1000_NS12placeholders2_4E,@object
	.size		_ZN34_INTERNAL_381fed58_4_k_cu_602934776thrust24THRUST_300001_SM_1000_NS12placeholders2_4E,(_ZN34_INTERNAL_381fed58_4_k_cu_602934774cuda3std3__45__cpo4cendE - _ZN34_INTERNAL_381fed58_4_k_cu_602934776thrust24THRUST_300001_SM_1000_NS12placeholders2_4E)
_ZN34_INTERNAL_381fed58_4_k_cu_602934776thrust24THRUST_300001_SM_1000_NS12placeholders2_4E:
	.zero		1
	.type		_ZN34_INTERNAL_381fed58_4_k_cu_602934774cuda3std3__45__cpo4cendE,@object
	.size		_ZN34_INTERNAL_381fed58_4_k_cu_602934774cuda3std3__45__cpo4cendE,(_ZN34_INTERNAL_381fed58_4_k_cu_602934774cuda3std6ranges3__45__cpo4cendE - _ZN34_INTERNAL_381fed58_4_k_cu_602934774cuda3std3__45__cpo4cendE)
_ZN34_INTERNAL_381fed58_4_k_cu_602934774cuda3std3__45__cpo4cendE:
	.zero		1
	.type		_ZN34_INTERNAL_381fed58_4_k_cu_602934774cuda3std6ranges3__45__cpo4cendE,@object
	.size		_ZN34_INTERNAL_381fed58_4_k_cu_602934774cuda3std6ranges3__45__cpo4cendE,(_ZN34_INTERNAL_381fed58_4_k_cu_602934774cuda3std3__420unreachable_sentinelE - _ZN34_INTERNAL_381fed58_4_k_cu_602934774cuda3std6ranges3__45__cpo4cendE)
_ZN34_INTERNAL_381fed58_4_k_cu_602934774cuda3std6ranges3__45__cpo4cendE:
	.zero		1
	.type		_ZN34_INTERNAL_381fed58_4_k_cu_602934774cuda3std3__420unreachable_sentinelE,@object
	.size		_ZN34_INTERNAL_381fed58_4_k_cu_602934774cuda3std3__420unreachable_sentinelE,(_ZN34_INTERNAL_381fed58_4_k_cu_602934774cuda3std6ranges3__45__cpo5ssizeE - _ZN34_INTERNAL_381fed58_4_k_cu_602934774cuda3std3__420unreachable_sentinelE)
_ZN34_INTERNAL_381fed58_4_k_cu_602934774cuda3std3__420unreachable_sentinelE:
	.zero		1
	.type		_ZN34_INTERNAL_381fed58_4_k_cu_602934774cuda3std6ranges3__45__cpo5ssizeE,@object
	.size		_ZN34_INTERNAL_381fed58_4_k_cu_602934774cuda3std6ranges3__45__cpo5ssizeE,(_ZN34_INTERNAL_381fed58_4_k_cu_602934776thrust24THRUST_300001_SM_1000_NS12placeholders2_8E - _ZN34_INTERNAL_381fed58_4_k_cu_602934774cuda3std6ranges3__45__cpo5ssizeE)
_ZN34_INTERNAL_381fed58_4_k_cu_602934774cuda3std6ranges3__45__cpo5ssizeE:
	.zero		1
	.type		_ZN34_INTERNAL_381fed58_4_k_cu_602934776thrust24THRUST_300001_SM_1000_NS12placeholders2_8E,@object
	.size		_ZN34_INTERNAL_381fed58_4_k_cu_602934776thrust24THRUST_300001_SM_1000_NS12placeholders2_8E,(_ZN34_INTERNAL_381fed58_4_k_cu_602934774cuda3std3__45__cpo5crendE - _ZN34_INTERNAL_381fed58_4_k_cu_602934776thrust24THRUST_300001_SM_1000_NS12placeholders2_8E)
_ZN34_INTERNAL_381fed58_4_k_cu_602934776thrust24THRUST_300001_SM_1000_NS12placeholders2_8E:
	.zero		1
	.type		_ZN34_INTERNAL_381fed58_4_k_cu_602934774cuda3std3__45__cpo5crendE,@object
	.size		_ZN34_INTERNAL_381fed58_4_k_cu_602934774cuda3std3__45__cpo5crendE,(_ZN34_INTERNAL_381fed58_4_k_cu_602934774cuda3std6ranges3__45__cpo4prevE - _ZN34_INTERNAL_381fed58_4_k_cu_602934774cuda3std3__45__cpo5crendE)
_ZN34_INTERNAL_381fed58_4_k_cu_602934774cuda3std3__45__cpo5crendE:
	.zero		1
	.type		_ZN34_INTERNAL_381fed58_4_k_cu_602934774cuda3std6ranges3__45__cpo4prevE,@object
	.size		_ZN34_INTERNAL_381fed58_4_k_cu_602934774cuda3std6ranges3__45__cpo4prevE,(_ZN34_INTERNAL_381fed58_4_k_cu_602934774cuda3std6ranges3__45__cpo9iter_moveE - _ZN34_INTERNAL_381fed58_4_k_cu_602934774cuda3std6ranges3__45__cpo4prevE)
_ZN34_INTERNAL_381fed58_4_k_cu_602934774cuda3std6ranges3__45__cpo4prevE:
	.zero		1
	.type		_ZN34_INTERNAL_381fed58_4_k_cu_602934774cuda3std6ranges3__45__cpo9iter_moveE,@object
	.size		_ZN34_INTERNAL_381fed58_4_k_cu_602934774cuda3std6ranges3__45__cpo9iter_moveE,(_ZN34_INTERNAL_381fed58_4_k_cu_602934776thrust24THRUST_300001_SM_1000_NS6system6detail10sequential3seqE - _ZN34_INTERNAL_381fed58_4_k_cu_602934774cuda3std6ranges3__45__cpo9iter_moveE)
_ZN34_INTERNAL_381fed58_4_k_cu_602934774cuda3std6ranges3__45__cpo9iter_moveE:
	.zero		1
	.type		_ZN34_INTERNAL_381fed58_4_k_cu_602934776thrust24THRUST_300001_SM_1000_NS6system6detail10sequential3seqE,@object
	.size		_ZN34_INTERNAL_381fed58_4_k_cu_602934776thrust24THRUST_300001_SM_1000_NS6system6detail10sequential3seqE,(.L_31 - _ZN34_INTERNAL_381fed58_4_k_cu_602934776thrust24THRUST_300001_SM_1000_NS6system6detail10sequential3seqE)
_ZN34_INTERNAL_381fed58_4_k_cu_602934776thrust24THRUST_300001_SM_1000_NS6system6detail10sequential3seqE:
	.zero		1
.L_31:


//--------------------- .nv.shared._Z8cuda_sumPKjPjS1_i --------------------------
	.section	.nv.shared._Z8cuda_sumPKjPjS1_i,"aw",@nobits
	.sectionflags	@""
	.align	4
.nv.shared._Z8cuda_sumPKjPjS1_i:
	.zero		5120


//--------------------- .nv.constant0._ZN3cub18CUB_300001_SM_10006detail11EmptyKernelIvEEvv --------------------------
	.section	.nv.constant0._ZN3cub18CUB_300001_SM_10006detail11EmptyKernelIvEEvv,"a",@progbits
	.sectionflags	@""
	.align	4
.nv.constant0._ZN3cub18CUB_300001_SM_10006detail11EmptyKernelIvEEvv:
	.zero		896


//--------------------- .nv.constant0._Z13post_cuda_sumPKjPjS1_ --------------------------
	.section	.nv.constant0._Z13post_cuda_sumPKjPjS1_,"a",@progbits
	.sectionflags	@""
	.align	4
.nv.constant0._Z13post_cuda_sumPKjPjS1_:
	.zero		920


//--------------------- .nv.constant0._Z8cuda_sumPKjPjS1_i --------------------------
	.section	.nv.constant0._Z8cuda_sumPKjPjS1_i,"a",@progbits
	.sectionflags	@""
	.align	4
.nv.constant0._Z8cuda_sumPKjPjS1_i:
	.zero		924


//--------------------- SYMBOLS --------------------------

	.type		.nv.reservedSmem.offset0,@object
	.size		.nv.reservedSmem.offset0,0x4
	.type		.nv.reservedSmem.cap,@object
	.size		.nv.reservedSmem.cap,0x4
